//
// Generated by NVIDIA NVVM Compiler
//
// Compiler Build ID: CL-36424714
// Cuda compilation tools, release 13.0, V13.0.88
// Based on NVVM 20.0.0
//

.version 9.0
.target sm_100
.address_size 64

	// .globl	_Z15initializeArrayPfii
.global .align 4 .b8 __cudart_i2opi_f[24] = {65, 144, 67, 60, 153, 149, 98, 219, 192, 221, 52, 245, 209, 87, 39, 252, 41, 21, 68, 78, 110, 131, 249, 162};

.visible .entry _Z15initializeArrayPfii(
	.param .u64 .ptr .align 1 _Z15initializeArrayPfii_param_0,
	.param .u32 _Z15initializeArrayPfii_param_1,
	.param .u32 _Z15initializeArrayPfii_param_2
)
{
	.local .align 4 .b8 	__local_depot0[28];
	.reg .b64 	%SP;
	.reg .b64 	%SPL;
	.reg .pred 	%p<19>;
	.reg .b32 	%r<87>;
	.reg .b32 	%f<56>;
	.reg .b64 	%rd<43>;
	.reg .b64 	%fd<5>;

	mov.u64 	%SPL, __local_depot0;
	ld.param.u64 	%rd16, [_Z15initializeArrayPfii_param_0];
	ld.param.u32 	%r31, [_Z15initializeArrayPfii_param_1];
	ld.param.u32 	%r32, [_Z15initializeArrayPfii_param_2];
	add.u64 	%rd1, %SPL, 0;
	mov.u32 	%r33, %ctaid.y;
	mov.u32 	%r34, %ntid.y;
	mov.u32 	%r35, %tid.y;
	mad.lo.s32 	%r1, %r33, %r34, %r35;
	mov.u32 	%r36, %ctaid.x;
	mov.u32 	%r37, %ntid.x;
	mov.u32 	%r38, %tid.x;
	mad.lo.s32 	%r2, %r36, %r37, %r38;
	setp.ge.s32 	%p1, %r1, %r32;
	setp.ge.s32 	%p2, %r2, %r31;
	or.pred  	%p3, %p2, %p1;
	@%p3 bra 	$L__BB0_18;
	cvt.rn.f32.u32 	%f1, %r1;
	mul.f32 	%f14, %f1, 0f3F22F983;
	cvt.rni.s32.f32 	%r82, %f14;
	cvt.rn.f32.s32 	%f15, %r82;
	fma.rn.f32 	%f16, %f15, 0fBFC90FDA, %f1;
	fma.rn.f32 	%f17, %f15, 0fB3A22168, %f16;
	fma.rn.f32 	%f54, %f15, 0fA7C234C5, %f17;
	abs.f32 	%f3, %f1;
	setp.ltu.f32 	%p4, %f3, 0f47CE4780;
	@%p4 bra 	$L__BB0_9;
	setp.neu.f32 	%p5, %f3, 0f7F800000;
	@%p5 bra 	$L__BB0_4;
	mov.f32 	%f20, 0f00000000;
	mul.rn.f32 	%f54, %f1, %f20;
	mov.b32 	%r82, 0;
	bra.uni 	$L__BB0_9;
$L__BB0_4:
	mov.b32 	%r4, %f1;
	shl.b32 	%r40, %r4, 8;
	or.b32  	%r5, %r40, -2147483648;
	mov.b64 	%rd39, 0;
	mov.b32 	%r79, 0;
	mov.u64 	%rd37, __cudart_i2opi_f;
	mov.u64 	%rd38, %rd1;
$L__BB0_5:
	.pragma "nounroll";
	ld.global.nc.u32 	%r41, [%rd37];
	mad.wide.u32 	%rd20, %r41, %r5, %rd39;
	shr.u64 	%rd39, %rd20, 32;
	st.local.u32 	[%rd38], %rd20;
	add.s32 	%r79, %r79, 1;
	add.s64 	%rd38, %rd38, 4;
	add.s64 	%rd37, %rd37, 4;
	setp.ne.s32 	%p6, %r79, 6;
	@%p6 bra 	$L__BB0_5;
	shr.u32 	%r42, %r4, 23;
	st.local.u32 	[%rd1+24], %rd39;
	and.b32  	%r8, %r42, 31;
	add.s32 	%r43, %r42, -128;
	shr.u32 	%r44, %r43, 5;
	mul.wide.u32 	%rd21, %r44, 4;
	sub.s64 	%rd8, %rd1, %rd21;
	ld.local.u32 	%r80, [%rd8+24];
	ld.local.u32 	%r81, [%rd8+20];
	setp.eq.s32 	%p7, %r8, 0;
	@%p7 bra 	$L__BB0_8;
	shf.l.wrap.b32 	%r80, %r81, %r80, %r8;
	ld.local.u32 	%r45, [%rd8+16];
	shf.l.wrap.b32 	%r81, %r45, %r81, %r8;
$L__BB0_8:
	shr.u32 	%r46, %r80, 30;
	shf.l.wrap.b32 	%r47, %r81, %r80, 2;
	shl.b32 	%r48, %r81, 2;
	shr.u32 	%r49, %r47, 31;
	add.s32 	%r82, %r49, %r46;
	shr.s32 	%r50, %r47, 31;
	xor.b32  	%r51, %r50, %r47;
	xor.b32  	%r52, %r50, %r48;
	cvt.u64.u32 	%rd22, %r51;
	shl.b64 	%rd23, %rd22, 32;
	cvt.u64.u32 	%rd24, %r52;
	or.b64  	%rd25, %rd23, %rd24;
	cvt.rn.f64.s64 	%fd1, %rd25;
	mul.f64 	%fd2, %fd1, 0d3BF921FB54442D19;
	cvt.rn.f32.f64 	%f18, %fd2;
	neg.f32 	%f19, %f18;
	setp.lt.s32 	%p8, %r47, 0;
	selp.f32 	%f54, %f19, %f18, %p8;
$L__BB0_9:
	mul.rn.f32 	%f21, %f54, %f54;
	and.b32  	%r54, %r82, 1;
	setp.eq.b32 	%p9, %r54, 1;
	selp.f32 	%f22, 0f3F800000, %f54, %p9;
	fma.rn.f32 	%f23, %f21, %f22, 0f00000000;
	fma.rn.f32 	%f24, %f21, 0f37CBAC00, 0fBAB607ED;
	selp.f32 	%f25, %f24, 0fB94D4153, %p9;
	selp.f32 	%f26, 0f3D2AAABB, 0f3C0885E4, %p9;
	fma.rn.f32 	%f27, %f25, %f21, %f26;
	selp.f32 	%f28, 0fBEFFFFFF, 0fBE2AAAA8, %p9;
	fma.rn.f32 	%f29, %f27, %f21, %f28;
	fma.rn.f32 	%f30, %f29, %f23, %f22;
	and.b32  	%r55, %r82, 2;
	setp.eq.s32 	%p10, %r55, 0;
	mov.f32 	%f31, 0f00000000;
	sub.f32 	%f32, %f31, %f30;
	selp.f32 	%f7, %f30, %f32, %p10;
	cvt.rn.f32.s32 	%f8, %r2;
	mul.f32 	%f33, %f8, 0f3F22F983;
	cvt.rni.s32.f32 	%r86, %f33;
	cvt.rn.f32.s32 	%f34, %r86;
	fma.rn.f32 	%f35, %f34, 0fBFC90FDA, %f8;
	fma.rn.f32 	%f36, %f34, 0fB3A22168, %f35;
	fma.rn.f32 	%f55, %f34, 0fA7C234C5, %f36;
	abs.f32 	%f10, %f8;
	setp.ltu.f32 	%p11, %f10, 0f47CE4780;
	@%p11 bra 	$L__BB0_17;
	setp.neu.f32 	%p12, %f10, 0f7F800000;
	@%p12 bra 	$L__BB0_12;
	mov.f32 	%f39, 0f00000000;
	mul.rn.f32 	%f55, %f8, %f39;
	mov.b32 	%r86, 0;
	bra.uni 	$L__BB0_17;
$L__BB0_12:
	mov.b32 	%r18, %f8;
	shl.b32 	%r57, %r18, 8;
	or.b32  	%r19, %r57, -2147483648;
	mov.b64 	%rd42, 0;
	mov.b32 	%r83, 0;
	mov.u64 	%rd40, __cudart_i2opi_f;
	mov.u64 	%rd41, %rd1;
$L__BB0_13:
	.pragma "nounroll";
	ld.global.nc.u32 	%r58, [%rd40];
	mad.wide.u32 	%rd28, %r58, %r19, %rd42;
	shr.u64 	%rd42, %rd28, 32;
	st.local.u32 	[%rd41], %rd28;
	add.s32 	%r83, %r83, 1;
	add.s64 	%rd41, %rd41, 4;
	add.s64 	%rd40, %rd40, 4;
	setp.ne.s32 	%p13, %r83, 6;
	@%p13 bra 	$L__BB0_13;
	shr.u32 	%r59, %r18, 23;
	st.local.u32 	[%rd1+24], %rd42;
	and.b32  	%r22, %r59, 31;
	and.b32  	%r60, %r59, 224;
	add.s32 	%r61, %r60, -128;
	shr.u32 	%r62, %r61, 5;
	mul.wide.u32 	%rd29, %r62, 4;
	sub.s64 	%rd15, %rd1, %rd29;
	ld.local.u32 	%r84, [%rd15+24];
	ld.local.u32 	%r85, [%rd15+20];
	setp.eq.s32 	%p14, %r22, 0;
	@%p14 bra 	$L__BB0_16;
	shf.l.wrap.b32 	%r84, %r85, %r84, %r22;
	ld.local.u32 	%r63, [%rd15+16];
	shf.l.wrap.b32 	%r85, %r63, %r85, %r22;
$L__BB0_16:
	shr.u32 	%r64, %r84, 30;
	shf.l.wrap.b32 	%r65, %r85, %r84, 2;
	shl.b32 	%r66, %r85, 2;
	shr.u32 	%r67, %r65, 31;
	add.s32 	%r68, %r67, %r64;
	neg.s32 	%r69, %r68;
	setp.lt.s32 	%p15, %r2, 0;
	selp.b32 	%r86, %r69, %r68, %p15;
	xor.b32  	%r70, %r65, %r18;
	shr.s32 	%r71, %r65, 31;
	xor.b32  	%r72, %r71, %r65;
	xor.b32  	%r73, %r71, %r66;
	cvt.u64.u32 	%rd30, %r72;
	shl.b64 	%rd31, %rd30, 32;
	cvt.u64.u32 	%rd32, %r73;
	or.b64  	%rd33, %rd31, %rd32;
	cvt.rn.f64.s64 	%fd3, %rd33;
	mul.f64 	%fd4, %fd3, 0d3BF921FB54442D19;
	cvt.rn.f32.f64 	%f37, %fd4;
	neg.f32 	%f38, %f37;
	setp.lt.s32 	%p16, %r70, 0;
	selp.f32 	%f55, %f38, %f37, %p16;
$L__BB0_17:
	add.s32 	%r75, %r86, 1;
	mul.rn.f32 	%f40, %f55, %f55;
	and.b32  	%r76, %r86, 1;
	setp.eq.b32 	%p17, %r76, 1;
	selp.f32 	%f41, %f55, 0f3F800000, %p17;
	fma.rn.f32 	%f42, %f40, %f41, 0f00000000;
	fma.rn.f32 	%f43, %f40, 0f37CBAC00, 0fBAB607ED;
	selp.f32 	%f44, 0fB94D4153, %f43, %p17;
	selp.f32 	%f45, 0f3C0885E4, 0f3D2AAABB, %p17;
	fma.rn.f32 	%f46, %f44, %f40, %f45;
	selp.f32 	%f47, 0fBE2AAAA8, 0fBEFFFFFF, %p17;
	fma.rn.f32 	%f48, %f46, %f40, %f47;
	fma.rn.f32 	%f49, %f48, %f42, %f41;
	and.b32  	%r77, %r75, 2;
	setp.eq.s32 	%p18, %r77, 0;
	mov.f32 	%f50, 0f00000000;
	sub.f32 	%f51, %f50, %f49;
	selp.f32 	%f52, %f49, %f51, %p18;
	mul.f32 	%f53, %f7, %f52;
	mad.lo.s32 	%r78, %r31, %r1, %r2;
	cvta.to.global.u64 	%rd34, %rd16;
	mul.wide.s32 	%rd35, %r78, 4;
	add.s64 	%rd36, %rd34, %rd35;
	st.global.f32 	[%rd36], %f53;
$L__BB0_18:
	ret;

}
	// .globl	_Z25computePartialDerivativeXPfS_iif
.visible .entry _Z25computePartialDerivativeXPfS_iif(
	.param .u64 .ptr .align 1 _Z25computePartialDerivativeXPfS_iif_param_0,
	.param .u64 .ptr .align 1 _Z25computePartialDerivativeXPfS_iif_param_1,
	.param .u32 _Z25computePartialDerivativeXPfS_iif_param_2,
	.param .u32 _Z25computePartialDerivativeXPfS_iif_param_3,
	.param .f32 _Z25computePartialDerivativeXPfS_iif_param_4
)
{
	.reg .pred 	%p<7>;
	.reg .b32 	%r<16>;
	.reg .b32 	%f<7>;
	.reg .b64 	%rd<14>;

	ld.param.u64 	%rd2, [_Z25computePartialDerivativeXPfS_iif_param_0];
	ld.param.u64 	%rd3, [_Z25computePartialDerivativeXPfS_iif_param_1];
	ld.param.u32 	%r3, [_Z25computePartialDerivativeXPfS_iif_param_2];
	ld.param.u32 	%r4, [_Z25computePartialDerivativeXPfS_iif_param_3];
	ld.param.f32 	%f1, [_Z25computePartialDerivativeXPfS_iif_param_4];
	cvta.to.global.u64 	%rd1, %rd3;
	mov.u32 	%r5, %ctaid.y;
	mov.u32 	%r6, %ntid.y;
	mov.u32 	%r7, %tid.y;
	mad.lo.s32 	%r1, %r5, %r6, %r7;
	mov.u32 	%r8, %ctaid.x;
	mov.u32 	%r9, %ntid.x;
	mov.u32 	%r10, %tid.x;
	mad.lo.s32 	%r2, %r8, %r9, %r10;
	setp.ge.s32 	%p1, %r1, %r4;
	setp.ge.s32 	%p2, %r2, %r3;
	or.pred  	%p3, %p2, %p1;
	@%p3 bra 	$L__BB1_4;
	setp.ne.s32 	%p4, %r2, 0;
	add.s32 	%r11, %r3, -1;
	setp.ne.s32 	%p5, %r2, %r11;
	and.pred  	%p6, %p4, %p5;
	@%p6 bra 	$L__BB1_3;
	mad.lo.s32 	%r14, %r3, %r1, %r2;
	mul.wide.s32 	%rd12, %r14, 4;
	add.s64 	%rd13, %rd1, %rd12;
	mov.b32 	%r15, 0;
	st.global.u32 	[%rd13], %r15;
	bra.uni 	$L__BB1_4;
$L__BB1_3:
	mul.lo.s32 	%r12, %r3, %r1;
	cvt.s64.s32 	%rd4, %r12;
	cvt.s64.s32 	%rd5, %r2;
	add.s64 	%rd6, %rd5, %rd4;
	cvta.to.global.u64 	%rd7, %rd2;
	shl.b64 	%rd8, %rd6, 2;
	add.s64 	%rd9, %rd7, %rd8;
	ld.global.f32 	%f2, [%rd9+4];
	ld.global.f32 	%f3, [%rd9+-4];
	sub.f32 	%f4, %f2, %f3;
	add.f32 	%f5, %f1, %f1;
	div.rn.f32 	%f6, %f4, %f5;
	add.s32 	%r13, %r12, %r2;
	mul.wide.s32 	%rd10, %r13, 4;
	add.s64 	%rd11, %rd1, %rd10;
	st.global.f32 	[%rd11], %f6;
$L__BB1_4:
	ret;

}


// ===== COMPILED SASS (sm_100) =====

	.target	sm_100

	.elftype	@"ET_EXEC"


//--------------------- .note.nv.tkinfo           --------------------------
	.section	.note.nv.tkinfo,"",@"SHT_NOTE"
	.sectionflags	@"SHF_NOTE_NV_TKINFO"
	.tkinfo
        /*0018*/ 	.word	0x00000002
        /*0030*/ 	.string	""
        /*0030*/ 	.string	"ptxas"
        /*0030*/ 	.string	"Cuda compilation tools, release 13.0, V13.0.88"
        /*0030*/ 	.string	"Build cuda_13.0.r13.0/compiler.36424714_0"
        /*0030*/ 	.string	"-arch sm_100 -m 64 "



//--------------------- .note.nv.cuinfo           --------------------------
	.section	.note.nv.cuinfo,"",@"SHT_NOTE"
	.sectionflags	@"SHF_NOTE_NV_CUINFO"
        /*0018*/ 	.short	0x0002
        /*001a*/ 	.short	0x0064
        /*001c*/ 	.short	0x0082
	.zero		2


//--------------------- .nv.info                  --------------------------
	.section	.nv.info,"",@"SHT_CUDA_INFO"
	.align	4


	//----- nvinfo : EIATTR_REGCOUNT
	.align		4
        /*0000*/ 	.byte	0x04, 0x2f
        /*0002*/ 	.short	(.L_2 - .L_1)
	.align		4
.L_1:
        /*0004*/ 	.word	index@(_Z15initializeArrayPfii)
        /*0008*/ 	.word	0x00000017


	//----- nvinfo : EIATTR_FRAME_SIZE
	.align		4
.L_2:
        /*000c*/ 	.byte	0x04, 0x11
        /*000e*/ 	.short	(.L_4 - .L_3)
	.align		4
.L_3:
        /*0010*/ 	.word	index@(_Z15initializeArrayPfii)
        /*0014*/ 	.word	0x00000000


	//----- nvinfo : EIATTR_REGCOUNT
	.align		4
.L_4:
        /*0018*/ 	.byte	0x04, 0x2f
        /*001a*/ 	.short	(.L_6 - .L_5)
	.align		4
.L_5:
        /*001c*/ 	.word	index@(_Z25computePartialDerivativeXPfS_iif)
        /*0020*/ 	.word	0x00000010


	//----- nvinfo : EIATTR_FRAME_SIZE
	.align		4
.L_6:
        /*0024*/ 	.byte	0x04, 0x11
        /*0026*/ 	.short	(.L_8 - .L_7)
	.align		4
.L_7:
        /*0028*/ 	.word	index@($__internal_0_$__cuda_sm3x_div_rn_noftz_f32_slowpath)
        /*002c*/ 	.word	0x00000000


	//----- nvinfo : EIATTR_FRAME_SIZE
	.align		4
.L_8:
        /*0030*/ 	.byte	0x04, 0x11
        /*0032*/ 	.short	(.L_10 - .L_9)
	.align		4
.L_9:
        /*0034*/ 	.word	index@(_Z25computePartialDerivativeXPfS_iif)
        /*0038*/ 	.word	0x00000000


	//----- nvinfo : EIATTR_MIN_STACK_SIZE
	.align		4
.L_10:
        /*003c*/ 	.byte	0x04, 0x12
        /*003e*/ 	.short	(.L_12 - .L_11)
	.align		4
.L_11:
        /*0040*/ 	.word	index@(_Z25computePartialDerivativeXPfS_iif)
        /*0044*/ 	.word	0x00000000


	//----- nvinfo : EIATTR_MIN_STACK_SIZE
	.align		4
.L_12:
        /*0048*/ 	.byte	0x04, 0x12
        /*004a*/ 	.short	(.L_14 - .L_13)
	.align		4
.L_13:
        /*004c*/ 	.word	index@(_Z15initializeArrayPfii)
        /*0050*/ 	.word	0x00000000
.L_14:


//--------------------- .nv.compat                --------------------------
	.section	.nv.compat,"",@"SHT_CUDA_COMPAT_INFO"
	.align	4
        /*0000*/ 	.byte	0x02, 0x09, 0x00, 0x00, 0x02, 0x02, 0x01, 0x00, 0x02, 0x05, 0x05, 0x00, 0x03, 0x07, 0x01, 0x01
        /*0010*/ 	.byte	0x02, 0x03, 0x00, 0x00, 0x02, 0x06, 0x01, 0x00, 0x04, 0x0b, 0x08, 0x00, 0x01, 0x00, 0x00, 0x00
        /*0020*/ 	.byte	0x00, 0x00, 0x00, 0x00


//--------------------- .nv.info._Z25computePartialDerivativeXPfS_iif --------------------------
	.section	.nv.info._Z25computePartialDerivativeXPfS_iif,"",@"SHT_CUDA_INFO"
	.sectionflags	@""
	.align	4


	//----- nvinfo : EIATTR_CUDA_API_VERSION
	.align		4
        /*0000*/ 	.byte	0x04, 0x37
        /*0002*/ 	.short	(.L_16 - .L_15)
.L_15:
        /*0004*/ 	.word	0x00000082


	//----- nvinfo : EIATTR_KPARAM_INFO
	.align		4
.L_16:
        /*0008*/ 	.byte	0x04, 0x17
        /*000a*/ 	.short	(.L_18 - .L_17)
.L_17:
        /*000c*/ 	.word	0x00000000
        /*0010*/ 	.short	0x0004
        /*0012*/ 	.short	0x0018
        /*0014*/ 	.byte	0x00, 0xf0, 0x11, 0x00


	//----- nvinfo : EIATTR_KPARAM_INFO
	.align		4
.L_18:
        /*0018*/ 	.byte	0x04, 0x17
        /*001a*/ 	.short	(.L_20 - .L_19)
.L_19:
        /*001c*/ 	.word	0x00000000
        /*0020*/ 	.short	0x0003
        /*0022*/ 	.short	0x0014
        /*0024*/ 	.byte	0x00, 0xf0, 0x11, 0x00


	//----- nvinfo : EIATTR_KPARAM_INFO
	.align		4
.L_20:
        /*0028*/ 	.byte	0x04, 0x17
        /*002a*/ 	.short	(.L_22 - .L_21)
.L_21:
        /*002c*/ 	.word	0x00000000
        /*0030*/ 	.short	0x0002
        /*0032*/ 	.short	0x0010
        /*0034*/ 	.byte	0x00, 0xf0, 0x11, 0x00


	//----- nvinfo : EIATTR_KPARAM_INFO
	.align		4
.L_22:
        /*0038*/ 	.byte	0x04, 0x17
        /*003a*/ 	.short	(.L_24 - .L_23)
.L_23:
        /*003c*/ 	.word	0x00000000
        /*0040*/ 	.short	0x0001
        /*0042*/ 	.short	0x0008
        /*0044*/ 	.byte	0x00, 0xf5, 0x21, 0x00


	//----- nvinfo : EIATTR_KPARAM_INFO
	.align		4
.L_24:
        /*0048*/ 	.byte	0x04, 0x17
        /*004a*/ 	.short	(.L_26 - .L_25)
.L_25:
        /*004c*/ 	.word	0x00000000
        /*0050*/ 	.short	0x0000
        /*0052*/ 	.short	0x0000
        /*0054*/ 	.byte	0x00, 0xf5, 0x21, 0x00


	//----- nvinfo : EIATTR_SPARSE_MMA_MASK
	.align		4
.L_26:
        /*0058*/ 	.byte	0x03, 0x50
        /*005a*/ 	.short	0x0000


	//----- nvinfo : EIATTR_MAXREG_COUNT
	.align		4
        /*005c*/ 	.byte	0x03, 0x1b
        /*005e*/ 	.short	0x00ff


	//----- nvinfo : EIATTR_MERCURY_ISA_VERSION
	.align		4
        /*0060*/ 	.byte	0x03, 0x5f
        /*0062*/ 	.short	0x0101


	//----- nvinfo : EIATTR_VRC_CTA_INIT_COUNT
	.align		4
        /*0064*/ 	.byte	0x02, 0x4a
	.zero		1
	.zero		1


	//----- nvinfo : EIATTR_EXIT_INSTR_OFFSETS
	.align		4
        /*0068*/ 	.byte	0x04, 0x1c
        /*006a*/ 	.short	(.L_28 - .L_27)


	//   ....[0]....
.L_27:
        /*006c*/ 	.word	0x000000c0


	//   ....[1]....
        /*0070*/ 	.word	0x00000150


	//   ....[2]....
        /*0074*/ 	.word	0x00000330


	//----- nvinfo : EIATTR_CRS_STACK_SIZE
	.align		4
.L_28:
        /*0078*/ 	.byte	0x04, 0x1e
        /*007a*/ 	.short	(.L_30 - .L_29)
.L_29:
        /*007c*/ 	.word	0x00000000


	//----- nvinfo : EIATTR_CBANK_PARAM_SIZE
	.align		4
.L_30:
        /*0080*/ 	.byte	0x03, 0x19
        /*0082*/ 	.short	0x001c


	//----- nvinfo : EIATTR_PARAM_CBANK
	.align		4
        /*0084*/ 	.byte	0x04, 0x0a
        /*0086*/ 	.short	(.L_32 - .L_31)
	.align		4
.L_31:
        /*0088*/ 	.word	index@(.nv.constant0._Z25computePartialDerivativeXPfS_iif)
        /*008c*/ 	.short	0x0380
        /*008e*/ 	.short	0x001c


	//----- nvinfo : EIATTR_SW_WAR
	.align		4
.L_32:
        /*0090*/ 	.byte	0x04, 0x36
        /*0092*/ 	.short	(.L_34 - .L_33)
.L_33:
        /*0094*/ 	.word	0x00000008
.L_34:


//--------------------- .nv.info._Z15initializeArrayPfii --------------------------
	.section	.nv.info._Z15initializeArrayPfii,"",@"SHT_CUDA_INFO"
	.sectionflags	@""
	.align	4


	//----- nvinfo : EIATTR_CUDA_API_VERSION
	.align		4
        /*0000*/ 	.byte	0x04, 0x37
        /*0002*/ 	.short	(.L_36 - .L_35)
.L_35:
        /*0004*/ 	.word	0x00000082


	//----- nvinfo : EIATTR_KPARAM_INFO
	.align		4
.L_36:
        /*0008*/ 	.byte	0x04, 0x17
        /*000a*/ 	.short	(.L_38 - .L_37)
.L_37:
        /*000c*/ 	.word	0x00000000
        /*0010*/ 	.short	0x0002
        /*0012*/ 	.short	0x000c
        /*0014*/ 	.byte	0x00, 0xf0, 0x11, 0x00


	//----- nvinfo : EIATTR_KPARAM_INFO
	.align		4
.L_38:
        /*0018*/ 	.byte	0x04, 0x17
        /*001a*/ 	.short	(.L_40 - .L_39)
.L_39:
        /*001c*/ 	.word	0x00000000
        /*0020*/ 	.short	0x0001
        /*0022*/ 	.short	0x0008
        /*0024*/ 	.byte	0x00, 0xf0, 0x11, 0x00


	//----- nvinfo : EIATTR_KPARAM_INFO
	.align		4
.L_40:
        /*0028*/ 	.byte	0x04, 0x17
        /*002a*/ 	.short	(.L_42 - .L_41)
.L_41:
        /*002c*/ 	.word	0x00000000
        /*0030*/ 	.short	0x0000
        /*0032*/ 	.short	0x0000
        /*0034*/ 	.byte	0x00, 0xf5, 0x21, 0x00


	//----- nvinfo : EIATTR_SPARSE_MMA_MASK
	.align		4
.L_42:
        /*0038*/ 	.byte	0x03, 0x50
        /*003a*/ 	.short	0x0000


	//----- nvinfo : EIATTR_MAXREG_COUNT
	.align		4
        /*003c*/ 	.byte	0x03, 0x1b
        /*003e*/ 	.short	0x00ff


	//----- nvinfo : EIATTR_MERCURY_ISA_VERSION
	.align		4
        /*0040*/ 	.byte	0x03, 0x5f
        /*0042*/ 	.short	0x0101


	//----- nvinfo : EIATTR_VRC_CTA_INIT_COUNT
	.align		4
        /*0044*/ 	.byte	0x02, 0x4a
	.zero		1
	.zero		1


	//----- nvinfo : EIATTR_EXIT_INSTR_OFFSETS
	.align		4
        /*0048*/ 	.byte	0x04, 0x1c
        /*004a*/ 	.short	(.L_44 - .L_43)


	//   ....[0]....
.L_43:
        /*004c*/ 	.word	0x000000c0


	//   ....[1]....
        /*0050*/ 	.word	0x00001020


	//----- nvinfo : EIATTR_CRS_STACK_SIZE
	.align		4
.L_44:
        /*0054*/ 	.byte	0x04, 0x1e
        /*0056*/ 	.short	(.L_46 - .L_45)
.L_45:
        /*0058*/ 	.word	0x00000000


	//----- nvinfo : EIATTR_CBANK_PARAM_SIZE
	.align		4
.L_46:
        /*005c*/ 	.byte	0x03, 0x19
        /*005e*/ 	.short	0x0010


	//----- nvinfo : EIATTR_PARAM_CBANK
	.align		4
        /*0060*/ 	.byte	0x04, 0x0a
        /*0062*/ 	.short	(.L_48 - .L_47)
	.align		4
.L_47:
        /*0064*/ 	.word	index@(.nv.constant0._Z15initializeArrayPfii)
        /*0068*/ 	.short	0x0380
        /*006a*/ 	.short	0x0010


	//----- nvinfo : EIATTR_SW_WAR
	.align		4
.L_48:
        /*006c*/ 	.byte	0x04, 0x36
        /*006e*/ 	.short	(.L_50 - .L_49)
.L_49:
        /*0070*/ 	.word	0x00000008
.L_50:


//--------------------- .nv.callgraph             --------------------------
	.section	.nv.callgraph,"",@"SHT_CUDA_CALLGRAPH"
	.align	4
	.sectionentsize	8
	.align		4
        /*0000*/ 	.word	0x00000000
	.align		4
        /*0004*/ 	.word	0xffffffff
	.align		4
        /*0008*/ 	.word	0x00000000
	.align		4
        /*000c*/ 	.word	0xfffffffe
	.align		4
        /*0010*/ 	.word	0x00000000
	.align		4
        /*0014*/ 	.word	0xfffffffd
	.align		4
        /*0018*/ 	.word	0x00000000
	.align		4
        /*001c*/ 	.word	0xfffffffc


//--------------------- .nv.constant4             --------------------------
	.section	.nv.constant4,"a",@progbits
	.align	8
	.align		8
.nv.constant4:
        /*0000*/ 	.dword	__cudart_i2opi_f


//--------------------- .text._Z25computePartialDerivativeXPfS_iif --------------------------
	.section	.text._Z25computePartialDerivativeXPfS_iif,"ax",@progbits
	.align	128
        .global         _Z25computePartialDerivativeXPfS_iif
        .type           _Z25computePartialDerivativeXPfS_iif,@function
        .size           _Z25computePartialDerivativeXPfS_iif,(.L_x_25 - _Z25computePartialDerivativeXPfS_iif)
        .other          _Z25computePartialDerivativeXPfS_iif,@"STO_CUDA_ENTRY STV_DEFAULT"
_Z25computePartialDerivativeXPfS_iif:
.text._Z25computePartialDerivativeXPfS_iif:
[----:B------:R-:W-:Y:S01]  /*0000*/  LDC R1, c[0x0][0x37c] ;  /* 0x0000df00ff017b82 */ /* 0x000fe20000000800 */
[----:B------:R-:W0:Y:S07]  /*0010*/  S2R R0, SR_TID.Y ;  /* 0x0000000000007919 */ /* 0x000e2e0000002200 */
[----:B------:R-:W0:Y:S01]  /*0020*/  S2UR UR4, SR_CTAID.Y ;  /* 0x00000000000479c3 */ /* 0x000e220000002600 */
[----:B------:R-:W1:Y:S01]  /*0030*/  LDCU.64 UR6, c[0x0][0x390] ;  /* 0x00007200ff0677ac */ /* 0x000e620008000a00 */
[----:B------:R-:W2:Y:S06]  /*0040*/  S2R R5, SR_TID.X ;  /* 0x0000000000057919 */ /* 0x000eac0000002100 */
[----:B------:R-:W0:Y:S08]  /*0050*/  LDC R3, c[0x0][0x364] ;  /* 0x0000d900ff037b82 */ /* 0x000e300000000800 */
[----:B------:R-:W2:Y:S08]  /*0060*/  S2UR UR5, SR_CTAID.X ;  /* 0x00000000000579c3 */ /* 0x000eb00000002500 */
[----:B------:R-:W2:Y:S01]  /*0070*/  LDC R2, c[0x0][0x360] ;  /* 0x0000d800ff027b82 */ /* 0x000ea20000000800 */
[----:B0-----:R-:W-:-:S05]  /*0080*/  IMAD R3, R3, UR4, R0 ;  /* 0x0000000403037c24 */ /* 0x001fca000f8e0200 */
[----:B-1----:R-:W-:Y:S01]  /*0090*/  ISETP.GE.AND P0, PT, R3, UR7, PT ;  /* 0x0000000703007c0c */ /* 0x002fe2000bf06270 */
[----:B--2---:R-:W-:-:S05]  /*00a0*/  IMAD R2, R2, UR5, R5 ;  /* 0x0000000502027c24 */ /* 0x004fca000f8e0205 */
[----:B------:R-:W-:-:S13]  /*00b0*/  ISETP.GE.OR P0, PT, R2, UR6, P0 ;  /* 0x0000000602007c0c */ /* 0x000fda0008706670 */
[----:B------:R-:W-:Y:S05]  /*00c0*/  @P0 EXIT ;  /* 0x000000000000094d */ /* 0x000fea0003800000 */
[----:B------:R-:W-:-:S06]  /*00d0*/  UIADD3 UR4, UPT, UPT, UR6, -0x1, URZ ;  /* 0xffffffff06047890 */ /* 0x000fcc000fffe0ff */
[----:B------:R-:W-:-:S04]  /*00e0*/  ISETP.NE.AND P0, PT, R2, UR4, PT ;  /* 0x0000000402007c0c */ /* 0x000fc8000bf05270 */
[----:B------:R-:W-:Y:S01]  /*00f0*/  ISETP.NE.AND P0, PT, R2, RZ, P0 ;  /* 0x000000ff0200720c */ /* 0x000fe20000705270 */
[----:B------:R-:W0:-:S12]  /*0100*/  LDCU.64 UR4, c[0x0][0x358] ;  /* 0x00006b00ff0477ac */ /* 0x000e180008000a00 */
[----:B------:R-:W1:Y:S01]  /*0110*/  @!P0 LDC.64 R4, c[0x0][0x388] ;  /* 0x0000e200ff048b82 */ /* 0x000e620000000a00 */
[----:B------:R-:W-:-:S04]  /*0120*/  @!P0 IMAD R7, R3, UR6, R2 ;  /* 0x0000000603078c24 */ /* 0x000fc8000f8e0202 */
[----:B-1----:R-:W-:-:S05]  /*0130*/  @!P0 IMAD.WIDE R4, R7, 0x4, R4 ;  /* 0x0000000407048825 */ /* 0x002fca00078e0204 */
[----:B0-----:R0:W-:Y:S01]  /*0140*/  @!P0 STG.E desc[UR4][R4.64], RZ ;  /* 0x000000ff04008986 */ /* 0x0011e2000c101904 */
[----:B------:R-:W-:Y:S05]  /*0150*/  @!P0 EXIT ;  /* 0x000000000000894d */ /* 0x000fea0003800000 */
[----:B------:R-:W1:Y:S01]  /*0160*/  LDCU.64 UR8, c[0x0][0x380] ;  /* 0x00007000ff0877ac */ /* 0x000e620008000a00 */
[----:B0-----:R-:W-:Y:S01]  /*0170*/  IMAD R5, R3, UR6, RZ ;  /* 0x0000000603057c24 */ /* 0x001fe2000f8e02ff */
[----:B------:R-:W-:Y:S01]  /*0180*/  SHF.R.S32.HI R0, RZ, 0x1f, R2 ;  /* 0x0000001fff007819 */ /* 0x000fe20000011402 */
[----:B------:R-:W0:Y:S03]  /*0190*/  LDC R9, c[0x0][0x398] ;  /* 0x0000e600ff097b82 */ /* 0x000e260000000800 */
[----:B------:R-:W-:-:S04]  /*01a0*/  IADD3 R3, P0, PT, R2, R5, RZ ;  /* 0x0000000502037210 */ /* 0x000fc80007f1e0ff */
[----:B------:R-:W-:Y:S02]  /*01b0*/  LEA.HI.X.SX32 R0, R5, R0, 0x1, P0 ;  /* 0x0000000005007211 */ /* 0x000fe400000f0eff */
[----:B-1----:R-:W-:-:S04]  /*01c0*/  LEA R6, P0, R3, UR8, 0x2 ;  /* 0x0000000803067c11 */ /* 0x002fc8000f8010ff */
[----:B------:R-:W-:-:S05]  /*01d0*/  LEA.HI.X R7, R3, UR9, R0, 0x2, P0 ;  /* 0x0000000903077c11 */ /* 0x000fca00080f1400 */
[----:B------:R-:W2:Y:S04]  /*01e0*/  LDG.E R0, desc[UR4][R6.64+0x4] ;  /* 0x0000040406007981 */ /* 0x000ea8000c1e1900 */
[----:B------:R-:W2:Y:S01]  /*01f0*/  LDG.E R3, desc[UR4][R6.64+-0x4] ;  /* 0xfffffc0406037981 */ /* 0x000ea2000c1e1900 */
[----:B0-----:R-:W-:Y:S01]  /*0200*/  FADD R9, R9, R9 ;  /* 0x0000000909097221 */ /* 0x001fe20000000000 */
[----:B------:R-:W-:Y:S03]  /*0210*/  BSSY.RECONVERGENT B0, `(.L_x_0) ;  /* 0x000000d000007945 */ /* 0x000fe60003800200 */
[----:B------:R-:W0:Y:S02]  /*0220*/  MUFU.RCP R4, R9 ;  /* 0x0000000900047308 */ /* 0x000e240000001000 */
[----:B0-----:R-:W-:-:S04]  /*0230*/  FFMA R11, -R9, R4, 1 ;  /* 0x3f800000090b7423 */ /* 0x001fc80000000104 */
[----:B------:R-:W-:Y:S01]  /*0240*/  FFMA R11, R4, R11, R4 ;  /* 0x0000000b040b7223 */ /* 0x000fe20000000004 */
[----:B--2---:R-:W-:-:S04]  /*0250*/  FADD R0, R0, -R3 ;  /* 0x8000000300007221 */ /* 0x004fc80000000000 */
[----:B------:R-:W0:Y:S01]  /*0260*/  FCHK P0, R0, R9 ;  /* 0x0000000900007302 */ /* 0x000e220000000000 */
[----:B------:R-:W-:-:S04]  /*0270*/  FFMA R4, R0, R11, RZ ;  /* 0x0000000b00047223 */ /* 0x000fc800000000ff */
[----:B------:R-:W-:-:S04]  /*0280*/  FFMA R3, -R9, R4, R0 ;  /* 0x0000000409037223 */ /* 0x000fc80000000100 */
[----:B------:R-:W-:Y:S01]  /*0290*/  FFMA R11, R11, R3, R4 ;  /* 0x000000030b0b7223 */ /* 0x000fe20000000004 */
[----:B0-----:R-:W-:Y:S06]  /*02a0*/  @!P0 BRA `(.L_x_1) ;  /* 0x00000000000c8947 */ /* 0x001fec0003800000 */
[----:B------:R-:W-:-:S07]  /*02b0*/  MOV R4, 0x2d0 ;  /* 0x000002d000047802 */ /* 0x000fce0000000f00 */
[----:B------:R-:W-:Y:S05]  /*02c0*/  CALL.REL.NOINC `($__internal_0_$__cuda_sm3x_div_rn_noftz_f32_slowpath) ;  /* 0x00000000001c7944 */ /* 0x000fea0003c00000 */
[----:B------:R-:W-:-:S07]  /*02d0*/  IMAD.MOV.U32 R11, RZ, RZ, R0 ;  /* 0x000000ffff0b7224 */ /* 0x000fce00078e0000 */
.L_x_1:
[----:B------:R-:W-:Y:S05]  /*02e0*/  BSYNC.RECONVERGENT B0 ;  /* 0x0000000000007941 */ /* 0x000fea0003800200 */
.L_x_0:
[----:B------:R-:W0:Y:S01]  /*02f0*/  LDC.64 R6, c[0x0][0x388] ;  /* 0x0000e200ff067b82 */ /* 0x000e220000000a00 */
[----:B------:R-:W-:-:S04]  /*0300*/  IMAD.IADD R3, R2, 0x1, R5 ;  /* 0x0000000102037824 */ /* 0x000fc800078e0205 */
[----:B0-----:R-:W-:-:S05]  /*0310*/  IMAD.WIDE R2, R3, 0x4, R6 ;  /* 0x0000000403027825 */ /* 0x001fca00078e0206 */
[----:B------:R-:W-:Y:S01]  /*0320*/  STG.E desc[UR4][R2.64], R11 ;  /* 0x0000000b02007986 */ /* 0x000fe2000c101904 */
[----:B------:R-:W-:Y:S05]  /*0330*/  EXIT ;  /* 0x000000000000794d */ /* 0x000fea0003800000 */
        .weak           $__internal_0_$__cuda_sm3x_div_rn_noftz_f32_slowpath
        .type           $__internal_0_$__cuda_sm3x_div_rn_noftz_f32_slowpath,@function
        .size           $__internal_0_$__cuda_sm3x_div_rn_noftz_f32_slowpath,(.L_x_25 - $__internal_0_$__cuda_sm3x_div_rn_noftz_f32_slowpath)
$__internal_0_$__cuda_sm3x_div_rn_noftz_f32_slowpath:
[----:B------:R-:W-:Y:S01]  /*0340*/  SHF.R.U32.HI R6, RZ, 0x17, R9 ;  /* 0x00000017ff067819 */ /* 0x000fe20000011609 */
[----:B------:R-:W-:Y:S01]  /*0350*/  BSSY.RECONVERGENT B1, `(.L_x_2) ;  /* 0x0000064000017945 */ /* 0x000fe20003800200 */
[--C-:B------:R-:W-:Y:S01]  /*0360*/  SHF.R.U32.HI R3, RZ, 0x17, R0.reuse ;  /* 0x00000017ff037819 */ /* 0x100fe20000011600 */
[----:B------:R-:W-:Y:S01]  /*0370*/  IMAD.MOV.U32 R8, RZ, RZ, R0 ;  /* 0x000000ffff087224 */ /* 0x000fe200078e0000 */
[----:B------:R-:W-:Y:S02]  /*0380*/  LOP3.LUT R7, R6, 0xff, RZ, 0xc0, !PT ;  /* 0x000000ff06077812 */ /* 0x000fe400078ec0ff */
[----:B------:R-:W-:-:S03]  /*0390*/  LOP3.LUT R6, R3, 0xff, RZ, 0xc0, !PT ;  /* 0x000000ff03067812 */ /* 0x000fc600078ec0ff */
[----:B------:R-:W-:Y:S02]  /*03a0*/  VIADD R12, R7, 0xffffffff ;  /* 0xffffffff070c7836 */ /* 0x000fe40000000000 */
[----:B------:R-:W-:-:S03]  /*03b0*/  VIADD R11, R6, 0xffffffff ;  /* 0xffffffff060b7836 */ /* 0x000fc60000000000 */
[----:B------:R-:W-:-:S04]  /*03c0*/  ISETP.GT.U32.AND P0, PT, R12, 0xfd, PT ;  /* 0x000000fd0c00780c */ /* 0x000fc80003f04070 */
[----:B------:R-:W-:-:S13]  /*03d0*/  ISETP.GT.U32.OR P0, PT, R11, 0xfd, P0 ;  /* 0x000000fd0b00780c */ /* 0x000fda0000704470 */
[----:B------:R-:W-:Y:S01]  /*03e0*/  @!P0 IMAD.MOV.U32 R10, RZ, RZ, RZ ;  /* 0x000000ffff0a8224 */ /* 0x000fe200078e00ff */
[----:B------:R-:W-:Y:S06]  /*03f0*/  @!P0 BRA `(.L_x_3) ;  /* 0x0000000000608947 */ /* 0x000fec0003800000 */
[----:B------:R-:W-:Y:S01]  /*0400*/  FSETP.GTU.FTZ.AND P0, PT, |R0|, +INF , PT ;  /* 0x7f8000000000780b */ /* 0x000fe20003f1c200 */
[----:B------:R-:W-:Y:S01]  /*0410*/  IMAD.MOV.U32 R3, RZ, RZ, R9 ;  /* 0x000000ffff037224 */ /* 0x000fe200078e0009 */
[----:B------:R-:W-:-:S04]  /*0420*/  FSETP.GTU.FTZ.AND P1, PT, |R9|, +INF , PT ;  /* 0x7f8000000900780b */ /* 0x000fc80003f3c200 */
[----:B------:R-:W-:-:S13]  /*0430*/  PLOP3.LUT P0, PT, P0, P1, PT, 0xf8, 0x8f ;  /* 0x00000000008f781c */ /* 0x000fda0000703f70 */
[----:B------:R-:W-:Y:S05]  /*0440*/  @P0 BRA `(.L_x_4) ;  /* 0x00000004004c0947 */ /* 0x000fea0003800000 */
[----:B------:R-:W-:-:S13]  /*0450*/  LOP3.LUT P0, RZ, R9, 0x7fffffff, R8, 0xc8, !PT ;  /* 0x7fffffff09ff7812 */ /* 0x000fda000780c808 */
[----:B------:R-:W-:Y:S05]  /*0460*/  @!P0 BRA `(.L_x_5) ;  /* 0x00000004003c8947 */ /* 0x000fea0003800000 */
[C---:B------:R-:W-:Y:S02]  /*0470*/  FSETP.NEU.FTZ.AND P2, PT, |R0|.reuse, +INF , PT ;  /* 0x7f8000000000780b */ /* 0x040fe40003f5d200 */
[----:B------:R-:W-:Y:S02]  /*0480*/  FSETP.NEU.FTZ.AND P1, PT, |R3|, +INF , PT ;  /* 0x7f8000000300780b */ /* 0x000fe40003f3d200 */
[----:B------:R-:W-:-:S11]  /*0490*/  FSETP.NEU.FTZ.AND P0, PT, |R0|, +INF , PT ;  /* 0x7f8000000000780b */ /* 0x000fd60003f1d200 */
[----:B------:R-:W-:Y:S05]  /*04a0*/  @!P1 BRA !P2, `(.L_x_5) ;  /* 0x00000004002c9947 */ /* 0x000fea0005000000 */
[----:B------:R-:W-:-:S04]  /*04b0*/  LOP3.LUT P2, RZ, R8, 0x7fffffff, RZ, 0xc0, !PT ;  /* 0x7fffffff08ff7812 */ /* 0x000fc8000784c0ff */
[----:B------:R-:W-:-:S13]  /*04c0*/  PLOP3.LUT P1, PT, P1, P2, PT, 0x2f, 0xf2 ;  /* 0x0000000000f2781c */ /* 0x000fda0000f24577 */
[----:B------:R-:W-:Y:S05]  /*04d0*/  @P1 BRA `(.L_x_6) ;  /* 0x0000000400181947 */ /* 0x000fea0003800000 */
[----:B------:R-:W-:-:S04]  /*04e0*/  LOP3.LUT P1, RZ, R9, 0x7fffffff, RZ, 0xc0, !PT ;  /* 0x7fffffff09ff7812 */ /* 0x000fc8000782c0ff */
[----:B------:R-:W-:-:S13]  /*04f0*/  PLOP3.LUT P0, PT, P0, P1, PT, 0x2f, 0xf2 ;  /* 0x0000000000f2781c */ /* 0x000fda0000702577 */
[----:B------:R-:W-:Y:S05]  /*0500*/  @P0 BRA `(.L_x_7) ;  /* 0x0000000400000947 */ /* 0x000fea0003800000 */
[----:B------:R-:W-:Y:S02]  /*0510*/  ISETP.GE.AND P0, PT, R11, RZ, PT ;  /* 0x000000ff0b00720c */ /* 0x000fe40003f06270 */
[----:B------:R-:W-:-:S11]  /*0520*/  ISETP.GE.AND P1, PT, R12, RZ, PT ;  /* 0x000000ff0c00720c */ /* 0x000fd60003f26270 */
[----:B------:R-:W-:Y:S02]  /*0530*/  @P0 IMAD.MOV.U32 R10, RZ, RZ, RZ ;  /* 0x000000ffff0a0224 */ /* 0x000fe400078e00ff */
[----:B------:R-:W-:Y:S01]  /*0540*/  @!P0 FFMA R8, R0, 1.84467440737095516160e+19, RZ ;  /* 0x5f80000000088823 */ /* 0x000fe200000000ff */
[----:B------:R-:W-:Y:S02]  /*0550*/  @!P0 IMAD.MOV.U32 R10, RZ, RZ, -0x40 ;  /* 0xffffffc0ff0a8424 */ /* 0x000fe400078e00ff */
[----:B------:R-:W-:Y:S02]  /*0560*/  @!P1 FFMA R9, R3, 1.84467440737095516160e+19, RZ ;  /* 0x5f80000003099823 */ /* 0x000fe400000000ff */
[----:B------:R-:W-:-:S07]  /*0570*/  @!P1 VIADD R10, R10, 0x40 ;  /* 0x000000400a0a9836 */ /* 0x000fce0000000000 */
.L_x_3:
[----:B------:R-:W-:Y:S01]  /*0580*/  LEA R0, R7, 0xc0800000, 0x17 ;  /* 0xc080000007007811 */ /* 0x000fe200078eb8ff */
[----:B------:R-:W-:Y:S01]  /*0590*/  VIADD R6, R6, 0xffffff81 ;  /* 0xffffff8106067836 */ /* 0x000fe20000000000 */
[----:B------:R-:W-:Y:S03]  /*05a0*/  BSSY.RECONVERGENT B2, `(.L_x_8) ;  /* 0x0000035000027945 */ /* 0x000fe60003800200 */
[----:B------:R-:W-:Y:S01]  /*05b0*/  IMAD.IADD R9, R9, 0x1, -R0 ;  /* 0x0000000109097824 */ /* 0x000fe200078e0a00 */
[C---:B------:R-:W-:Y:S01]  /*05c0*/  IADD3 R7, PT, PT, R6.reuse, 0x7f, -R7 ;  /* 0x0000007f06077810 */ /* 0x040fe20007ffe807 */
[----:B------:R-:W-:Y:S02]  /*05d0*/  IMAD R0, R6, -0x800000, R8 ;  /* 0xff80000006007824 */ /* 0x000fe400078e0208 */
[----:B------:R-:W0:Y:S01]  /*05e0*/  MUFU.RCP R3, R9 ;  /* 0x0000000900037308 */ /* 0x000e220000001000 */
[----:B------:R-:W-:Y:S01]  /*05f0*/  FADD.FTZ R11, -R9, -RZ ;  /* 0x800000ff090b7221 */ /* 0x000fe20000010100 */
[----:B------:R-:W-:-:S03]  /*0600*/  IMAD.IADD R7, R7, 0x1, R10 ;  /* 0x0000000107077824 */ /* 0x000fc600078e020a */
[----:B0-----:R-:W-:-:S04]  /*0610*/  FFMA R12, R3, R11, 1 ;  /* 0x3f800000030c7423 */ /* 0x001fc8000000000b */
[----:B------:R-:W-:-:S04]  /*0620*/  FFMA R12, R3, R12, R3 ;  /* 0x0000000c030c7223 */ /* 0x000fc80000000003 */
[----:B------:R-:W-:-:S04]  /*0630*/  FFMA R3, R0, R12, RZ ;  /* 0x0000000c00037223 */ /* 0x000fc800000000ff */
[----:B------:R-:W-:-:S04]  /*0640*/  FFMA R8, R11, R3, R0 ;  /* 0x000000030b087223 */ /* 0x000fc80000000000 */
[----:B------:R-:W-:-:S04]  /*0650*/  FFMA R13, R12, R8, R3 ;  /* 0x000000080c0d7223 */ /* 0x000fc80000000003 */
[----:B------:R-:W-:-:S04]  /*0660*/  FFMA R8, R11, R13, R0 ;  /* 0x0000000d0b087223 */ /* 0x000fc80000000000 */
[----:B------:R-:W-:-:S05]  /*0670*/  FFMA R0, R12, R8, R13 ;  /* 0x000000080c007223 */ /* 0x000fca000000000d */
[----:B------:R-:W-:-:S04]  /*0680*/  SHF.R.U32.HI R3, RZ, 0x17, R0 ;  /* 0x00000017ff037819 */ /* 0x000fc80000011600 */
[----:B------:R-:W-:-:S05]  /*0690*/  LOP3.LUT R3, R3, 0xff, RZ, 0xc0, !PT ;  /* 0x000000ff03037812 */ /* 0x000fca00078ec0ff */
[----:B------:R-:W-:-:S04]  /*06a0*/  IMAD.IADD R9, R3, 0x1, R7 ;  /* 0x0000000103097824 */ /* 0x000fc800078e0207 */
[----:B------:R-:W-:-:S05]  /*06b0*/  VIADD R3, R9, 0xffffffff ;  /* 0xffffffff09037836 */ /* 0x000fca0000000000 */
[----:B------:R-:W-:-:S13]  /*06c0*/  ISETP.GE.U32.AND P0, PT, R3, 0xfe, PT ;  /* 0x000000fe0300780c */ /* 0x000fda0003f06070 */
[----:B------:R-:W-:Y:S05]  /*06d0*/  @!P0 BRA `(.L_x_9) ;  /* 0x0000000000808947 */ /* 0x000fea0003800000 */
[----:B------:R-:W-:-:S13]  /*06e0*/  ISETP.GT.AND P0, PT, R9, 0xfe, PT ;  /* 0x000000fe0900780c */ /* 0x000fda0003f04270 */
[----:B------:R-:W-:Y:S05]  /*06f0*/  @P0 BRA `(.L_x_10) ;  /* 0x00000000006c0947 */ /* 0x000fea0003800000 */
[----:B------:R-:W-:-:S13]  /*0700*/  ISETP.GE.AND P0, PT, R9, 0x1, PT ;  /* 0x000000010900780c */ /* 0x000fda0003f06270 */
[----:B------:R-:W-:Y:S05]  /*0710*/  @P0 BRA `(.L_x_11) ;  /* 0x0000000000740947 */ /* 0x000fea0003800000 */
[----:B------:R-:W-:Y:S02]  /*0720*/  ISETP.GE.AND P0, PT, R9, -0x18, PT ;  /* 0xffffffe80900780c */ /* 0x000fe40003f06270 */
[----:B------:R-:W-:-:S11]  /*0730*/  LOP3.LUT R0, R0, 0x80000000, RZ, 0xc0, !PT ;  /* 0x8000000000007812 */ /* 0x000fd600078ec0ff */
[----:B------:R-:W-:Y:S05]  /*0740*/  @!P0 BRA `(.L_x_11) ;  /* 0x0000000000688947 */ /* 0x000fea0003800000 */
[CCC-:B------:R-:W-:Y:S01]  /*0750*/  FFMA.RZ R3, R12.reuse, R8.reuse, R13.reuse ;  /* 0x000000080c037223 */ /* 0x1c0fe2000000c00d */
[CCC-:B------:R-:W-:Y:S01]  /*0760*/  FFMA.RM R6, R12.reuse, R8.reuse, R13.reuse ;  /* 0x000000080c067223 */ /* 0x1c0fe2000000400d */
[C---:B------:R-:W-:Y:S02]  /*0770*/  ISETP.NE.AND P2, PT, R9.reuse, RZ, PT ;  /* 0x000000ff0900720c */ /* 0x040fe40003f45270 */
[----:B------:R-:W-:Y:S02]  /*0780*/  ISETP.NE.AND P1, PT, R9, RZ, PT ;  /* 0x000000ff0900720c */ /* 0x000fe40003f25270 */
[----:B------:R-:W-:Y:S01]  /*0790*/  LOP3.LUT R7, R3, 0x7fffff, RZ, 0xc0, !PT ;  /* 0x007fffff03077812 */ /* 0x000fe200078ec0ff */
[----:B------:R-:W-:Y:S01]  /*07a0*/  FFMA.RP R3, R12, R8, R13 ;  /* 0x000000080c037223 */ /* 0x000fe2000000800d */
[----:B------:R-:W-:Y:S02]  /*07b0*/  VIADD R8, R9, 0x20 ;  /* 0x0000002009087836 */ /* 0x000fe40000000000 */
[----:B------:R-:W-:Y:S01]  /*07c0*/  LOP3.LUT R7, R7, 0x800000, RZ, 0xfc, !PT ;  /* 0x0080000007077812 */ /* 0x000fe200078efcff */
[----:B------:R-:W-:Y:S01]  /*07d0*/  IMAD.MOV R9, RZ, RZ, -R9 ;  /* 0x000000ffff097224 */ /* 0x000fe200078e0a09 */
[----:B------:R-:W-:-:S02]  /*07e0*/  FSETP.NEU.FTZ.AND P0, PT, R3, R6, PT ;  /* 0x000000060300720b */ /* 0x000fc40003f1d000 */
[----:B------:R-:W-:Y:S02]  /*07f0*/  SHF.L.U32 R8, R7, R8, RZ ;  /* 0x0000000807087219 */ /* 0x000fe400000006ff */
[----:B------:R-:W-:Y:S02]  /*0800*/  SEL R6, R9, RZ, P2 ;  /* 0x000000ff09067207 */ /* 0x000fe40001000000 */
[----:B------:R-:W-:Y:S02]  /*0810*/  ISETP.NE.AND P1, PT, R8, RZ, P1 ;  /* 0x000000ff0800720c */ /* 0x000fe40000f25270 */
[----:B------:R-:W-:Y:S02]  /*0820*/  SHF.R.U32.HI R6, RZ, R6, R7 ;  /* 0x00000006ff067219 */ /* 0x000fe40000011607 */
[----:B------:R-:W-:Y:S02]  /*0830*/  PLOP3.LUT P0, PT, P0, P1, PT, 0xf8, 0x8f ;  /* 0x00000000008f781c */ /* 0x000fe40000703f70 */
[----:B------:R-:W-:-:S02]  /*0840*/  SHF.R.U32.HI R8, RZ, 0x1, R6 ;  /* 0x00000001ff087819 */ /* 0x000fc40000011606 */
[----:B------:R-:W-:-:S04]  /*0850*/  SEL R3, RZ, 0x1, !P0 ;  /* 0x00000001ff037807 */ /* 0x000fc80004000000 */
[----:B------:R-:W-:-:S04]  /*0860*/  LOP3.LUT R3, R3, 0x1, R8, 0xf8, !PT ;  /* 0x0000000103037812 */ /* 0x000fc800078ef808 */
[----:B------:R-:W-:-:S05]  /*0870*/  LOP3.LUT R3, R3, R6, RZ, 0xc0, !PT ;  /* 0x0000000603037212 */ /* 0x000fca00078ec0ff */
[----:B------:R-:W-:-:S05]  /*0880*/  IMAD.IADD R3, R8, 0x1, R3 ;  /* 0x0000000108037824 */ /* 0x000fca00078e0203 */
[----:B------:R-:W-:Y:S01]  /*0890*/  LOP3.LUT R0, R3, R0, RZ, 0xfc, !PT ;  /* 0x0000000003007212 */ /* 0x000fe200078efcff */
[----:B------:R-:W-:Y:S06]  /*08a0*/  BRA `(.L_x_11) ;  /* 0x0000000000107947 */ /* 0x000fec0003800000 */
.L_x_10:
[----:B------:R-:W-:-:S04]  /*08b0*/  LOP3.LUT R0, R0, 0x80000000, RZ, 0xc0, !PT ;  /* 0x8000000000007812 */ /* 0x000fc800078ec0ff */
[----:B------:R-:W-:Y:S01]  /*08c0*/  LOP3.LUT R0, R0, 0x7f800000, RZ, 0xfc, !PT ;  /* 0x7f80000000007812 */ /* 0x000fe200078efcff */
[----:B------:R-:W-:Y:S06]  /*08d0*/  BRA `(.L_x_11) ;  /* 0x0000000000047947 */ /* 0x000fec0003800000 */
.L_x_9:
[----:B------:R-:W-:-:S07]  /*08e0*/  IMAD R0, R7, 0x800000, R0 ;  /* 0x0080000007007824 */ /* 0x000fce00078e0200 */
.L_x_11:
[----:B------:R-:W-:Y:S05]  /*08f0*/  BSYNC.RECONVERGENT B2 ;  /* 0x0000000000027941 */ /* 0x000fea0003800200 */
.L_x_8:
[----:B------:R-:W-:Y:S05]  /*0900*/  BRA `(.L_x_12) ;  /* 0x0000000000207947 */ /* 0x000fea0003800000 */
.L_x_7:
[----:B------:R-:W-:-:S04]  /*0910*/  LOP3.LUT R0, R9, 0x80000000, R8, 0x48, !PT ;  /* 0x8000000009007812 */ /* 0x000fc800078e4808 */
[----:B------:R-:W-:Y:S01]  /*0920*/  LOP3.LUT R0, R0, 0x7f800000, RZ, 0xfc, !PT ;  /* 0x7f80000000007812 */ /* 0x000fe200078efcff */
[----:B------:R-:W-:Y:S06]  /*0930*/  BRA `(.L_x_12) ;  /* 0x0000000000147947 */ /* 0x000fec0003800000 */
.L_x_6:
[----:B------:R-:W-:Y:S01]  /*0940*/  LOP3.LUT R0, R9, 0x80000000, R8, 0x48, !PT ;  /* 0x8000000009007812 */ /* 0x000fe200078e4808 */
[----:B------:R-:W-:Y:S06]  /*0950*/  BRA `(.L_x_12) ;  /* 0x00000000000c7947 */ /* 0x000fec0003800000 */
.L_x_5:
[----:B------:R-:W0:Y:S01]  /*0960*/  MUFU.RSQ R0, -QNAN ;  /* 0xffc0000000007908 */ /* 0x000e220000001400 */
[----:B------:R-:W-:Y:S05]  /*0970*/  BRA `(.L_x_12) ;  /* 0x0000000000047947 */ /* 0x000fea0003800000 */
.L_x_4:
[----:B------:R-:W-:-:S07]  /*0980*/  FADD.FTZ R0, R0, R3 ;  /* 0x0000000300007221 */ /* 0x000fce0000010000 */
.L_x_12:
[----:B------:R-:W-:Y:S05]  /*0990*/  BSYNC.RECONVERGENT B1 ;  /* 0x0000000000017941 */ /* 0x000fea0003800200 */
.L_x_2:
[----:B------:R-:W-:Y:S02]  /*09a0*/  IMAD.MOV.U32 R6, RZ, RZ, R4 ;  /* 0x000000ffff067224 */ /* 0x000fe400078e0004 */
[----:B------:R-:W-:-:S04]  /*09b0*/  IMAD.MOV.U32 R7, RZ, RZ, 0x0 ;  /* 0x00000000ff077424 */ /* 0x000fc800078e00ff */
[----:B0-----:R-:W-:Y:S05]  /*09c0*/  RET.REL.NODEC R6 `(_Z25computePartialDerivativeXPfS_iif) ;  /* 0xfffffff4068c7950 */ /* 0x001fea0003c3ffff */
.L_x_13:
[----:B------:R-:W-:-:S00]  /*09d0*/  BRA `(.L_x_13) ;  /* 0xfffffffc00fc7947 */ /* 0x000fc0000383ffff */
[----:B------:R-:W-:-:S00]  /*09e0*/  NOP ;  /* 0x0000000000007918 */ /* 0x000fc00000000000 */
        /* <DEDUP_REMOVED lines=9> */
.L_x_25:


//--------------------- .text._Z15initializeArrayPfii --------------------------
	.section	.text._Z15initializeArrayPfii,"ax",@progbits
	.align	128
        .global         _Z15initializeArrayPfii
        .type           _Z15initializeArrayPfii,@function
        .size           _Z15initializeArrayPfii,(.L_x_27 - _Z15initializeArrayPfii)
        .other          _Z15initializeArrayPfii,@"STO_CUDA_ENTRY STV_DEFAULT"
_Z15initializeArrayPfii:
.text._Z15initializeArrayPfii:
        /* <DEDUP_REMOVED lines=13> */
[----:B------:R-:W-:Y:S01]  /*00d0*/  I2FP.F32.U32 R0, R2 ;  /* 0x0000000200007245 */ /* 0x000fe20000201000 */
[----:B------:R-:W0:Y:S01]  /*00e0*/  LDCU.64 UR6, c[0x0][0x358] ;  /* 0x00006b00ff0677ac */ /* 0x000e220008000a00 */
[----:B------:R-:W-:Y:S02]  /*00f0*/  BSSY.RECONVERGENT B0, `(.L_x_14) ;  /* 0x0000061000007945 */ /* 0x000fe40003800200 */
[C---:B------:R-:W-:Y:S01]  /*0100*/  FSETP.GE.AND P0, PT, |R0|.reuse, 105615, PT ;  /* 0x47ce47800000780b */ /* 0x040fe20003f06200 */
[----:B------:R-:W-:-:S04]  /*0110*/  FMUL R4, R0, 0.63661974668502807617 ;  /* 0x3f22f98300047820 */ /* 0x000fc80000400000 */
[----:B------:R-:W1:Y:S02]  /*0120*/  F2I.NTZ R10, R4 ;  /* 0x00000004000a7305 */ /* 0x000e640000203100 */
[----:B-1----:R-:W-:-:S05]  /*0130*/  I2FP.F32.S32 R5, R10 ;  /* 0x0000000a00057245 */ /* 0x002fca0000201400 */
[----:B------:R-:W-:-:S04]  /*0140*/  FFMA R6, R5, -1.5707962512969970703, R0 ;  /* 0xbfc90fda05067823 */ /* 0x000fc80000000000 */
[----:B------:R-:W-:-:S04]  /*0150*/  FFMA R6, R5, -7.5497894158615963534e-08, R6 ;  /* 0xb3a2216805067823 */ /* 0x000fc80000000006 */
[----:B------:R-:W-:Y:S01]  /*0160*/  FFMA R11, R5, -5.3903029534742383927e-15, R6 ;  /* 0xa7c234c5050b7823 */ /* 0x000fe20000000006 */
[----:B0-----:R-:W-:Y:S06]  /*0170*/  @!P0 BRA `(.L_x_15) ;  /* 0x0000000400608947 */ /* 0x001fec0003800000 */
[----:B------:R-:W-:-:S13]  /*0180*/  FSETP.NEU.AND P0, PT, |R0|, +INF , PT ;  /* 0x7f8000000000780b */ /* 0x000fda0003f0d200 */
[----:B------:R-:W-:Y:S01]  /*0190*/  @!P0 FMUL R11, RZ, R0 ;  /* 0x00000000ff0b8220 */ /* 0x000fe20000400000 */
[----:B------:R-:W-:Y:S01]  /*01a0*/  @!P0 IMAD.MOV.U32 R10, RZ, RZ, RZ ;  /* 0x000000ffff0a8224 */ /* 0x000fe200078e00ff */
[----:B------:R-:W-:Y:S06]  /*01b0*/  @!P0 BRA `(.L_x_15) ;  /* 0x0000000400508947 */ /* 0x000fec0003800000 */
[----:B------:R-:W-:Y:S01]  /*01c0*/  IMAD.SHL.U32 R4, R0, 0x100, RZ ;  /* 0x0000010000047824 */ /* 0x000fe200078e00ff */
[----:B------:R-:W-:Y:S01]  /*01d0*/  CS2R R10, SRZ ;  /* 0x00000000000a7805 */ /* 0x000fe2000001ff00 */
[----:B------:R-:W0:Y:S03]  /*01e0*/  LDCU.64 UR8, c[0x4][URZ] ;  /* 0x01000000ff0877ac */ /* 0x000e260008000a00 */
[----:B------:R-:W-:Y:S01]  /*01f0*/  LOP3.LUT R5, R4, 0x80000000, RZ, 0xfc, !PT ;  /* 0x8000000004057812 */ /* 0x000fe200078efcff */
[----:B------:R-:W-:Y:S01]  /*0200*/  UMOV UR5, URZ ;  /* 0x000000ff00057c82 */ /* 0x000fe20008000000 */
[----:B------:R-:W-:-:S05]  /*0210*/  UMOV UR4, URZ ;  /* 0x000000ff00047c82 */ /* 0x000fca0008000000 */
.L_x_16:
[----:B0-----:R-:W-:Y:S02]  /*0220*/  IMAD.U32 R8, RZ, RZ, UR8 ;  /* 0x00000008ff087e24 */ /* 0x001fe4000f8e00ff */
[----:B------:R-:W-:-:S05]  /*0230*/  IMAD.U32 R9, RZ, RZ, UR9 ;  /* 0x00000009ff097e24 */ /* 0x000fca000f8e00ff */
[----:B------:R-:W2:Y:S01]  /*0240*/  LDG.E.CONSTANT R6, desc[UR6][R8.64] ;  /* 0x0000000608067981 */ /* 0x000ea2000c1e9900 */
[----:B------:R-:W-:Y:S01]  /*0250*/  UIADD3 UR4, UPT, UPT, UR4, 0x1, URZ ;  /* 0x0000000104047890 */ /* 0x000fe2000fffe0ff */
[C---:B------:R-:W-:Y:S01]  /*0260*/  ISETP.EQ.AND P0, PT, R10.reuse, RZ, PT ;  /* 0x000000ff0a00720c */ /* 0x040fe20003f02270 */
[----:B------:R-:W-:Y:S01]  /*0270*/  UIADD3 UR8, UP1, UPT, UR8, 0x4, URZ ;  /* 0x0000000408087890 */ /* 0x000fe2000ff3e0ff */
[C---:B------:R-:W-:Y:S01]  /*0280*/  ISETP.EQ.AND P1, PT, R10.reuse, 0x4, PT ;  /* 0x000000040a00780c */ /* 0x040fe20003f22270 */
[----:B------:R-:W-:Y:S01]  /*0290*/  UISETP.NE.AND UP0, UPT, UR4, 0x6, UPT ;  /* 0x000000060400788c */ /* 0x000fe2000bf05270 */
[C---:B------:R-:W-:Y:S01]  /*02a0*/  ISETP.EQ.AND P2, PT, R10.reuse, 0x8, PT ;  /* 0x000000080a00780c */ /* 0x040fe20003f42270 */
[----:B------:R-:W-:Y:S01]  /*02b0*/  UIADD3.X UR9, UPT, UPT, URZ, UR9, URZ, UP1, !UPT ;  /* 0x00000009ff097290 */ /* 0x000fe20008ffe4ff */
[C---:B------:R-:W-:Y:S02]  /*02c0*/  ISETP.EQ.AND P3, PT, R10.reuse, 0xc, PT ;  /* 0x0000000c0a00780c */ /* 0x040fe40003f62270 */
[----:B------:R-:W-:-:S02]  /*02d0*/  ISETP.EQ.AND P4, PT, R10, 0x10, PT ;  /* 0x000000100a00780c */ /* 0x000fc40003f82270 */
[C---:B------:R-:W-:Y:S01]  /*02e0*/  ISETP.EQ.AND P5, PT, R10.reuse, 0x14, PT ;  /* 0x000000140a00780c */ /* 0x040fe20003fa2270 */
[----:B------:R-:W-:Y:S02]  /*02f0*/  VIADD R10, R10, 0x4 ;  /* 0x000000040a0a7836 */ /* 0x000fe40000000000 */
[----:B--2---:R-:W-:-:S03]  /*0300*/  IMAD.WIDE.U32 R6, R6, R5, RZ ;  /* 0x0000000506067225 */ /* 0x004fc600078e00ff */
[----:B------:R-:W-:-:S04]  /*0310*/  IADD3 R6, P6, PT, R6, R11, RZ ;  /* 0x0000000b06067210 */ /* 0x000fc80007fde0ff */
[----:B------:R-:W-:Y:S01]  /*0320*/  IADD3.X R11, PT, PT, R7, UR5, RZ, P6, !PT ;  /* 0x00000005070b7c10 */ /* 0x000fe2000b7fe4ff */
[--C-:B------:R-:W-:Y:S01]  /*0330*/  @P0 IMAD.MOV.U32 R4, RZ, RZ, R6.reuse ;  /* 0x000000ffff040224 */ /* 0x100fe200078e0006 */
[----:B------:R-:W-:Y:S01]  /*0340*/  @P3 MOV R14, R6 ;  /* 0x00000006000e3202 */ /* 0x000fe20000000f00 */
[--C-:B------:R-:W-:Y:S02]  /*0350*/  @P1 IMAD.MOV.U32 R12, RZ, RZ, R6.reuse ;  /* 0x000000ffff0c1224 */ /* 0x100fe400078e0006 */
[--C-:B------:R-:W-:Y:S02]  /*0360*/  @P2 IMAD.MOV.U32 R13, RZ, RZ, R6.reuse ;  /* 0x000000ffff0d2224 */ /* 0x100fe400078e0006 */
[--C-:B------:R-:W-:Y:S02]  /*0370*/  @P4 IMAD.MOV.U32 R15, RZ, RZ, R6.reuse ;  /* 0x000000ffff0f4224 */ /* 0x100fe400078e0006 */
[----:B------:R-:W-:Y:S01]  /*0380*/  @P5 IMAD.MOV.U32 R16, RZ, RZ, R6 ;  /* 0x000000ffff105224 */ /* 0x000fe200078e0006 */
[----:B------:R-:W-:Y:S06]  /*0390*/  BRA.U UP0, `(.L_x_16) ;  /* 0xfffffffd00a07547 */ /* 0x000fec000b83ffff */
[----:B------:R-:W-:Y:S01]  /*03a0*/  SHF.R.U32.HI R0, RZ, 0x17, R0 ;  /* 0x00000017ff007819 */ /* 0x000fe20000011600 */
[----:B------:R-:W-:Y:S04]  /*03b0*/  BSSY.RECONVERGENT B1, `(.L_x_17) ;  /* 0x0000026000017945 */ /* 0x000fe80003800200 */
[C---:B------:R-:W-:Y:S01]  /*03c0*/  VIADD R5, R0.reuse, 0xffffff80 ;  /* 0xffffff8000057836 */ /* 0x040fe20000000000 */
[----:B------:R-:W-:-:S04]  /*03d0*/  LOP3.LUT P6, R0, R0, 0x1f, RZ, 0xc0, !PT ;  /* 0x0000001f00007812 */ /* 0x000fc800078cc0ff */
[----:B------:R-:W-:-:S05]  /*03e0*/  SHF.R.U32.HI R5, RZ, 0x5, R5 ;  /* 0x00000005ff057819 */ /* 0x000fca0000011605 */
[----:B------:R-:W-:-:S05]  /*03f0*/  IMAD.U32 R8, R5, -0x4, RZ ;  /* 0xfffffffc05087824 */ /* 0x000fca00078e00ff */
[C---:B------:R-:W-:Y:S02]  /*0400*/  ISETP.EQ.AND P3, PT, R8.reuse, -0x18, PT ;  /* 0xffffffe80800780c */ /* 0x040fe40003f62270 */
[C---:B------:R-:W-:Y:S02]  /*0410*/  ISETP.EQ.AND P4, PT, R8.reuse, -0x14, PT ;  /* 0xffffffec0800780c */ /* 0x040fe40003f82270 */
[C---:B------:R-:W-:Y:S02]  /*0420*/  ISETP.EQ.AND P2, PT, R8.reuse, -0x10, PT ;  /* 0xfffffff00800780c */ /* 0x040fe40003f42270 */
[C---:B------:R-:W-:Y:S02]  /*0430*/  ISETP.EQ.AND P1, PT, R8.reuse, -0xc, PT ;  /* 0xfffffff40800780c */ /* 0x040fe40003f22270 */
[C---:B------:R-:W-:Y:S02]  /*0440*/  ISETP.EQ.AND P0, PT, R8.reuse, -0x8, PT ;  /* 0xfffffff80800780c */ /* 0x040fe40003f02270 */
[----:B------:R-:W-:-:S03]  /*0450*/  ISETP.EQ.AND P5, PT, R8, RZ, PT ;  /* 0x000000ff0800720c */ /* 0x000fc60003fa2270 */
[----:B------:R-:W-:Y:S01]  /*0460*/  @P3 IMAD.MOV.U32 R5, RZ, RZ, R4 ;  /* 0x000000ffff053224 */ /* 0x000fe200078e0004 */
[C---:B------:R-:W-:Y:S01]  /*0470*/  ISETP.EQ.AND P3, PT, R8.reuse, -0x4, PT ;  /* 0xfffffffc0800780c */ /* 0x040fe20003f62270 */
[--C-:B------:R-:W-:Y:S01]  /*0480*/  @P4 IMAD.MOV.U32 R5, RZ, RZ, R12.reuse ;  /* 0x000000ffff054224 */ /* 0x100fe200078e000c */
[----:B------:R-:W-:Y:S01]  /*0490*/  @P4 MOV R6, R4 ;  /* 0x0000000400064202 */ /* 0x000fe20000000f00 */
[----:B------:R-:W-:Y:S01]  /*04a0*/  @P2 IMAD.MOV.U32 R6, RZ, RZ, R12 ;  /* 0x000000ffff062224 */ /* 0x000fe200078e000c */
[----:B------:R-:W-:Y:S01]  /*04b0*/  ISETP.EQ.AND P4, PT, R8, 0x4, PT ;  /* 0x000000040800780c */ /* 0x000fe20003f82270 */
[--C-:B------:R-:W-:Y:S02]  /*04c0*/  @P2 IMAD.MOV.U32 R5, RZ, RZ, R13.reuse ;  /* 0x000000ffff052224 */ /* 0x100fe400078e000d */
[----:B------:R-:W-:Y:S02]  /*04d0*/  @P1 IMAD.MOV.U32 R6, RZ, RZ, R13 ;  /* 0x000000ffff061224 */ /* 0x000fe400078e000d */
[--C-:B------:R-:W-:Y:S01]  /*04e0*/  @P1 IMAD.MOV.U32 R5, RZ, RZ, R14.reuse ;  /* 0x000000ffff051224 */ /* 0x100fe200078e000e */
[----:B------:R-:W-:Y:S01]  /*04f0*/  @P0 MOV R5, R15 ;  /* 0x0000000f00050202 */ /* 0x000fe20000000f00 */
[----:B------:R-:W-:-:S02]  /*0500*/  @P0 IMAD.MOV.U32 R6, RZ, RZ, R14 ;  /* 0x000000ffff060224 */ /* 0x000fc400078e000e */
[----:B------:R-:W-:Y:S02]  /*0510*/  @P3 IMAD.MOV.U32 R6, RZ, RZ, R15 ;  /* 0x000000ffff063224 */ /* 0x000fe400078e000f */
[--C-:B------:R-:W-:Y:S02]  /*0520*/  @P3 IMAD.MOV.U32 R5, RZ, RZ, R16.reuse ;  /* 0x000000ffff053224 */ /* 0x100fe400078e0010 */
[----:B------:R-:W-:Y:S02]  /*0530*/  @P5 IMAD.MOV.U32 R6, RZ, RZ, R16 ;  /* 0x000000ffff065224 */ /* 0x000fe400078e0010 */
[--C-:B------:R-:W-:Y:S02]  /*0540*/  @P5 IMAD.MOV.U32 R5, RZ, RZ, R11.reuse ;  /* 0x000000ffff055224 */ /* 0x100fe400078e000b */
[----:B------:R-:W-:Y:S01]  /*0550*/  @P4 IMAD.MOV.U32 R6, RZ, RZ, R11 ;  /* 0x000000ffff064224 */ /* 0x000fe200078e000b */
[----:B------:R-:W-:Y:S06]  /*0560*/  @!P6 BRA `(.L_x_18) ;  /* 0x000000000028e947 */ /* 0x000fec0003800000 */
[----:B------:R-:W-:Y:S01]  /*0570*/  @P2 IMAD.MOV.U32 R7, RZ, RZ, R4 ;  /* 0x000000ffff072224 */ /* 0x000fe200078e0004 */
[----:B------:R-:W-:Y:S01]  /*0580*/  @P1 MOV R7, R12 ;  /* 0x0000000c00071202 */ /* 0x000fe20000000f00 */
[----:B------:R-:W-:Y:S01]  /*0590*/  @P0 IMAD.MOV.U32 R7, RZ, RZ, R13 ;  /* 0x000000ffff070224 */ /* 0x000fe200078e000d */
[----:B------:R-:W-:Y:S01]  /*05a0*/  ISETP.EQ.AND P0, PT, R8, 0x8, PT ;  /* 0x000000080800780c */ /* 0x000fe20003f02270 */
[----:B------:R-:W-:Y:S01]  /*05b0*/  @P3 IMAD.MOV.U32 R7, RZ, RZ, R14 ;  /* 0x000000ffff073224 */ /* 0x000fe200078e000e */
[----:B------:R-:W-:Y:S01]  /*05c0*/  SHF.L.W.U32.HI R5, R6, R0, R5 ;  /* 0x0000000006057219 */ /* 0x000fe20000010e05 */
[----:B------:R-:W-:Y:S02]  /*05d0*/  @P5 IMAD.MOV.U32 R7, RZ, RZ, R15 ;  /* 0x000000ffff075224 */ /* 0x000fe400078e000f */
[----:B------:R-:W-:-:S08]  /*05e0*/  @P4 IMAD.MOV.U32 R7, RZ, RZ, R16 ;  /* 0x000000ffff074224 */ /* 0x000fd000078e0010 */
[----:B------:R-:W-:-:S05]  /*05f0*/  @P0 IMAD.MOV.U32 R7, RZ, RZ, R11 ;  /* 0x000000ffff070224 */ /* 0x000fca00078e000b */
[----:B------:R-:W-:-:S07]  /*0600*/  SHF.L.W.U32.HI R6, R7, R0, R6 ;  /* 0x0000000007067219 */ /* 0x000fce0000010e06 */
.L_x_18:
[----:B------:R-:W-:Y:S05]  /*0610*/  BSYNC.RECONVERGENT B1 ;  /* 0x0000000000017941 */ /* 0x000fea0003800200 */
.L_x_17:
[C---:B------:R-:W-:Y:S01]  /*0620*/  SHF.L.W.U32.HI R10, R6.reuse, 0x2, R5 ;  /* 0x00000002060a7819 */ /* 0x040fe20000010e05 */
[----:B------:R-:W-:Y:S01]  /*0630*/  IMAD.SHL.U32 R6, R6, 0x4, RZ ;  /* 0x0000000406067824 */ /* 0x000fe200078e00ff */
[----:B------:R-:W-:Y:S01]  /*0640*/  UMOV UR4, 0x54442d19 ;  /* 0x54442d1900047882 */ /* 0x000fe20000000000 */
[----:B------:R-:W-:Y:S01]  /*0650*/  UMOV UR5, 0x3bf921fb ;  /* 0x3bf921fb00057882 */ /* 0x000fe20000000000 */
[----:B------:R-:W-:Y:S02]  /*0660*/  SHF.R.S32.HI R7, RZ, 0x1f, R10 ;  /* 0x0000001fff077819 */ /* 0x000fe4000001140a */
[----:B------:R-:W-:Y:S02]  /*0670*/  ISETP.GE.AND P0, PT, R10, RZ, PT ;  /* 0x000000ff0a00720c */ /* 0x000fe40003f06270 */
[C---:B------:R-:W-:Y:S02]  /*0680*/  LOP3.LUT R8, R7.reuse, R6, RZ, 0x3c, !PT ;  /* 0x0000000607087212 */ /* 0x040fe400078e3cff */
[----:B------:R-:W-:-:S02]  /*0690*/  LOP3.LUT R9, R7, R10, RZ, 0x3c, !PT ;  /* 0x0000000a07097212 */ /* 0x000fc400078e3cff */
[----:B------:R-:W-:Y:S02]  /*06a0*/  SHF.R.U32.HI R5, RZ, 0x1e, R5 ;  /* 0x0000001eff057819 */ /* 0x000fe40000011605 */
[----:B------:R-:W0:Y:S02]  /*06b0*/  I2F.F64.S64 R6, R8 ;  /* 0x0000000800067312 */ /* 0x000e240000301c00 */
[----:B------:R-:W-:Y:S01]  /*06c0*/  LEA.HI R10, R10, R5, RZ, 0x1 ;  /* 0x000000050a0a7211 */ /* 0x000fe200078f08ff */
[----:B0-----:R-:W-:-:S10]  /*06d0*/  DMUL R6, R6, UR4 ;  /* 0x0000000406067c28 */ /* 0x001fd40008000000 */
[----:B------:R-:W0:Y:S02]  /*06e0*/  F2F.F32.F64 R6, R6 ;  /* 0x0000000600067310 */ /* 0x000e240000301000 */
[----:B0-----:R-:W-:-:S07]  /*06f0*/  FSEL R11, -R6, R6, !P0 ;  /* 0x00000006060b7208 */ /* 0x001fce0004000100 */
.L_x_15:
[----:B------:R-:W-:Y:S05]  /*0700*/  BSYNC.RECONVERGENT B0 ;  /* 0x0000000000007941 */ /* 0x000fea0003800200 */
.L_x_14:
[----:B------:R-:W-:Y:S01]  /*0710*/  I2FP.F32.S32 R5, R3 ;  /* 0x0000000300057245 */ /* 0x000fe20000201400 */
[----:B------:R-:W-:Y:S01]  /*0720*/  FMUL R7, R11, R11 ;  /* 0x0000000b0b077220 */ /* 0x000fe20000400000 */
[----:B------:R-:W-:Y:S01]  /*0730*/  MOV R6, 0x37cbac00 ;  /* 0x37cbac0000067802 */ /* 0x000fe20000000f00 */
[----:B------:R-:W-:Y:S01]  /*0740*/  IMAD.MOV.U32 R18, RZ, RZ, 0x3d2aaabb ;  /* 0x3d2aaabbff127424 */ /* 0x000fe200078e00ff */
[C---:B------:R-:W-:Y:S01]  /*0750*/  LOP3.LUT R9, R10.reuse, 0x1, RZ, 0xc0, !PT ;  /* 0x000000010a097812 */ /* 0x040fe200078ec0ff */
[----:B------:R-:W-:Y:S01]  /*0760*/  FMUL R8, R5, 0.63661974668502807617 ;  /* 0x3f22f98305087820 */ /* 0x000fe20000400000 */
[----:B------:R-:W-:Y:S01]  /*0770*/  LOP3.LUT P1, RZ, R10, 0x2, RZ, 0xc0, !PT ;  /* 0x000000020aff7812 */ /* 0x000fe2000782c0ff */
[----:B------:R-:W-:Y:S01]  /*0780*/  FFMA R0, R7, R6, -0.0013887860113754868507 ;  /* 0xbab607ed07007423 */ /* 0x000fe20000000006 */
[----:B------:R-:W-:Y:S01]  /*0790*/  ISETP.NE.U32.AND P0, PT, R9, 0x1, PT ;  /* 0x000000010900780c */ /* 0x000fe20003f05070 */
[----:B------:R-:W-:Y:S01]  /*07a0*/  IMAD.MOV.U32 R9, RZ, RZ, 0x3effffff ;  /* 0x3effffffff097424 */ /* 0x000fe200078e00ff */
[----:B------:R-:W-:Y:S01]  /*07b0*/  BSSY.RECONVERGENT B0, `(.L_x_19) ;  /* 0x0000070000007945 */ /* 0x000fe20003800200 */
[----:B------:R-:W0:Y:S01]  /*07c0*/  F2I.NTZ R8, R8 ;  /* 0x0000000800087305 */ /* 0x000e220000203100 */
[----:B------:R-:W-:-:S02]  /*07d0*/  FSEL R0, R0, -0.00019574658654164522886, !P0 ;  /* 0xb94d415300007808 */ /* 0x000fc40004000000 */
[----:B------:R-:W-:Y:S02]  /*07e0*/  FSEL R18, R18, 0.0083327032625675201416, !P0 ;  /* 0x3c0885e412127808 */ /* 0x000fe40004000000 */
[----:B------:R-:W-:-:S03]  /*07f0*/  FSEL R10, -R9, -0.16666662693023681641, !P0 ;  /* 0xbe2aaaa8090a7808 */ /* 0x000fc60004000100 */
[----:B------:R-:W-:Y:S01]  /*0800*/  FFMA R18, R7, R0, R18 ;  /* 0x0000000007127223 */ /* 0x000fe20000000012 */
[----:B------:R-:W-:Y:S02]  /*0810*/  FSEL R0, R11, 1, P0 ;  /* 0x3f8000000b007808 */ /* 0x000fe40000000000 */
[----:B------:R-:W-:Y:S01]  /*0820*/  FSETP.GE.AND P0, PT, |R5|, 105615, PT ;  /* 0x47ce47800500780b */ /* 0x000fe20003f06200 */
[C---:B------:R-:W-:Y:S02]  /*0830*/  FFMA R10, R7.reuse, R18, R10 ;  /* 0x00000012070a7223 */ /* 0x040fe4000000000a */
[----:B------:R-:W-:Y:S01]  /*0840*/  FFMA R7, R7, R0, RZ ;  /* 0x0000000007077223 */ /* 0x000fe200000000ff */
[----:B0-----:R-:W-:-:S03]  /*0850*/  I2FP.F32.S32 R20, R8 ;  /* 0x0000000800147245 */ /* 0x001fc60000201400 */
[----:B------:R-:W-:Y:S02]  /*0860*/  FFMA R7, R7, R10, R0 ;  /* 0x0000000a07077223 */ /* 0x000fe40000000000 */
[C---:B------:R-:W-:Y:S02]  /*0870*/  FFMA R9, R20.reuse, -1.5707962512969970703, R5 ;  /* 0xbfc90fda14097823 */ /* 0x040fe40000000005 */
[----:B------:R-:W-:Y:S02]  /*0880*/  @P1 FADD R7, RZ, -R7 ;  /* 0x80000007ff071221 */ /* 0x000fe40000000000 */
[----:B------:R-:W-:-:S04]  /*0890*/  FFMA R9, R20, -7.5497894158615963534e-08, R9 ;  /* 0xb3a2216814097823 */ /* 0x000fc80000000009 */
[----:B------:R-:W-:Y:S01]  /*08a0*/  FFMA R0, R20, -5.3903029534742383927e-15, R9 ;  /* 0xa7c234c514007823 */ /* 0x000fe20000000009 */
[----:B------:R-:W-:Y:S06]  /*08b0*/  @!P0 BRA `(.L_x_20) ;  /* 0x00000004007c8947 */ /* 0x000fec0003800000 */
[----:B------:R-:W-:-:S13]  /*08c0*/  FSETP.NEU.AND P0, PT, |R5|, +INF , PT ;  /* 0x7f8000000500780b */ /* 0x000fda0003f0d200 */
[----:B------:R-:W-:Y:S01]  /*08d0*/  @!P0 FMUL R0, RZ, R5 ;  /* 0x00000005ff008220 */ /* 0x000fe20000400000 */
[----:B------:R-:W-:Y:S01]  /*08e0*/  @!P0 IMAD.MOV.U32 R8, RZ, RZ, RZ ;  /* 0x000000ffff088224 */ /* 0x000fe200078e00ff */
[----:B------:R-:W-:Y:S06]  /*08f0*/  @!P0 BRA `(.L_x_20) ;  /* 0x00000004006c8947 */ /* 0x000fec0003800000 */
[----:B------:R-:W-:Y:S01]  /*0900*/  IMAD.SHL.U32 R8, R5, 0x100, RZ ;  /* 0x0000010005087824 */ /* 0x000fe200078e00ff */
[----:B------:R-:W0:Y:S01]  /*0910*/  LDCU.64 UR8, c[0x4][URZ] ;  /* 0x01000000ff0877ac */ /* 0x000e220008000a00 */
[----:B------:R-:W-:Y:S02]  /*0920*/  IMAD.MOV.U32 R0, RZ, RZ, RZ ;  /* 0x000000ffff007224 */ /* 0x000fe400078e00ff */
[----:B------:R-:W-:Y:S01]  /*0930*/  IMAD.MOV.U32 R18, RZ, RZ, RZ ;  /* 0x000000ffff127224 */ /* 0x000fe200078e00ff */
[----:B------:R-:W-:Y:S01]  /*0940*/  LOP3.LUT R17, R8, 0x80000000, RZ, 0xfc, !PT ;  /* 0x8000000008117812 */ /* 0x000fe200078efcff */
[----:B------:R-:W-:Y:S01]  /*0950*/  UMOV UR5, URZ ;  /* 0x000000ff00057c82 */ /* 0x000fe20008000000 */
[----:B------:R-:W-:-:S05]  /*0960*/  UMOV UR4, URZ ;  /* 0x000000ff00047c82 */ /* 0x000fca0008000000 */
.L_x_21:
[----:B0-----:R-:W-:Y:S01]  /*0970*/  MOV R10, UR8 ;  /* 0x00000008000a7c02 */ /* 0x001fe20008000f00 */
        /* <DEDUP_REMOVED lines=16> */
[--C-:B------:R-:W-:Y:S02]  /*0a80*/  @P0 IMAD.MOV.U32 R4, RZ, RZ, R8.reuse ;  /* 0x000000ffff040224 */ /* 0x100fe400078e0008 */
[----:B------:R-:W-:Y:S01]  /*0a90*/  @P5 MOV R16, R8 ;  /* 0x0000000800105202 */ /* 0x000fe20000000f00 */
[--C-:B------:R-:W-:Y:S02]  /*0aa0*/  @P1 IMAD.MOV.U32 R12, RZ, RZ, R8.reuse ;  /* 0x000000ffff0c1224 */ /* 0x100fe400078e0008 */
[--C-:B------:R-:W-:Y:S02]  /*0ab0*/  @P2 IMAD.MOV.U32 R13, RZ, RZ, R8.reuse ;  /* 0x000000ffff0d2224 */ /* 0x100fe400078e0008 */
[--C-:B------:R-:W-:Y:S02]  /*0ac0*/  @P3 IMAD.MOV.U32 R14, RZ, RZ, R8.reuse ;  /* 0x000000ffff0e3224 */ /* 0x100fe400078e0008 */
[----:B------:R-:W-:Y:S01]  /*0ad0*/  @P4 IMAD.MOV.U32 R15, RZ, RZ, R8 ;  /* 0x000000ffff0f4224 */ /* 0x000fe200078e0008 */
[----:B------:R-:W-:Y:S06]  /*0ae0*/  BRA.U UP0, `(.L_x_21) ;  /* 0xfffffffd00a07547 */ /* 0x000fec000b83ffff */
[----:B------:R-:W-:Y:S01]  /*0af0*/  SHF.R.U32.HI R8, RZ, 0x17, R5 ;  /* 0x00000017ff087819 */ /* 0x000fe20000011605 */
[----:B------:R-:W-:Y:S03]  /*0b00*/  BSSY.RECONVERGENT B1, `(.L_x_22) ;  /* 0x0000028000017945 */ /* 0x000fe60003800200 */
[C---:B------:R-:W-:Y:S02]  /*0b10*/  LOP3.LUT R9, R8.reuse, 0xe0, RZ, 0xc0, !PT ;  /* 0x000000e008097812 */ /* 0x040fe400078ec0ff */
[----:B------:R-:W-:-:S03]  /*0b20*/  LOP3.LUT P6, RZ, R8, 0x1f, RZ, 0xc0, !PT ;  /* 0x0000001f08ff7812 */ /* 0x000fc600078cc0ff */
[----:B------:R-:W-:-:S05]  /*0b30*/  VIADD R9, R9, 0xffffff80 ;  /* 0xffffff8009097836 */ /* 0x000fca0000000000 */
        /* <DEDUP_REMOVED lines=8> */
[--C-:B------:R-:W-:Y:S01]  /*0bc0*/  @P3 IMAD.MOV.U32 R9, RZ, RZ, R4.reuse ;  /* 0x000000ffff093224 */ /* 0x100fe200078e0004 */
[C---:B------:R-:W-:Y:S01]  /*0bd0*/  ISETP.EQ.AND P3, PT, R11.reuse, -0x4, PT ;  /* 0xfffffffc0b00780c */ /* 0x040fe20003f62270 */
[----:B------:R-:W-:Y:S02]  /*0be0*/  @P4 IMAD.MOV.U32 R10, RZ, RZ, R4 ;  /* 0x000000ffff0a4224 */ /* 0x000fe400078e0004 */
[----:B------:R-:W-:Y:S01]  /*0bf0*/  @P4 IMAD.MOV.U32 R9, RZ, RZ, R12 ;  /* 0x000000ffff094224 */ /* 0x000fe200078e000c */
[----:B------:R-:W-:Y:S01]  /*0c00*/  ISETP.EQ.AND P4, PT, R11, 0x4, PT ;  /* 0x000000040b00780c */ /* 0x000fe20003f82270 */
[----:B------:R-:W-:Y:S01]  /*0c10*/  @P2 IMAD.MOV.U32 R9, RZ, RZ, R13 ;  /* 0x000000ffff092224 */ /* 0x000fe200078e000d */
[----:B------:R-:W-:Y:S01]  /*0c20*/  @P2 MOV R10, R12 ;  /* 0x0000000c000a2202 */ /* 0x000fe20000000f00 */
[----:B------:R-:W-:Y:S02]  /*0c30*/  @P1 IMAD.MOV.U32 R9, RZ, RZ, R14 ;  /* 0x000000ffff091224 */ /* 0x000fe400078e000e */
[----:B------:R-:W-:-:S02]  /*0c40*/  @P0 IMAD.MOV.U32 R9, RZ, RZ, R15 ;  /* 0x000000ffff090224 */ /* 0x000fc400078e000f */
[----:B------:R-:W-:Y:S02]  /*0c50*/  @P1 IMAD.MOV.U32 R10, RZ, RZ, R13 ;  /* 0x000000ffff0a1224 */ /* 0x000fe400078e000d */
[----:B------:R-:W-:Y:S01]  /*0c60*/  @P3 MOV R9, R16 ;  /* 0x0000001000093202 */ /* 0x000fe20000000f00 */
[----:B------:R-:W-:Y:S02]  /*0c70*/  @P5 IMAD.MOV.U32 R9, RZ, RZ, R0 ;  /* 0x000000ffff095224 */ /* 0x000fe400078e0000 */
[----:B------:R-:W-:Y:S02]  /*0c80*/  @P0 IMAD.MOV.U32 R10, RZ, RZ, R14 ;  /* 0x000000ffff0a0224 */ /* 0x000fe400078e000e */
[----:B------:R-:W-:Y:S02]  /*0c90*/  @P3 IMAD.MOV.U32 R10, RZ, RZ, R15 ;  /* 0x000000ffff0a3224 */ /* 0x000fe400078e000f */
[----:B------:R-:W-:Y:S02]  /*0ca0*/  @P5 IMAD.MOV.U32 R10, RZ, RZ, R16 ;  /* 0x000000ffff0a5224 */ /* 0x000fe400078e0010 */
[----:B------:R-:W-:-:S02]  /*0cb0*/  @P4 IMAD.MOV.U32 R10, RZ, RZ, R0 ;  /* 0x000000ffff0a4224 */ /* 0x000fc400078e0000 */
[----:B------:R-:W-:Y:S01]  /*0cc0*/  IMAD.MOV.U32 R17, RZ, RZ, R9 ;  /* 0x000000ffff117224 */ /* 0x000fe200078e0009 */
[----:B------:R-:W-:Y:S06]  /*0cd0*/  @!P6 BRA `(.L_x_23) ;  /* 0x000000000028e947 */ /* 0x000fec0003800000 */
[----:B------:R-:W-:Y:S01]  /*0ce0*/  @P1 IMAD.MOV.U32 R4, RZ, RZ, R12 ;  /* 0x000000ffff041224 */ /* 0x000fe200078e000c */
[----:B------:R-:W-:Y:S01]  /*0cf0*/  @P0 MOV R4, R13 ;  /* 0x0000000d00040202 */ /* 0x000fe20000000f00 */
[----:B------:R-:W-:Y:S01]  /*0d00*/  @P3 IMAD.MOV.U32 R4, RZ, RZ, R14 ;  /* 0x000000ffff043224 */ /* 0x000fe200078e000e */
[----:B------:R-:W-:Y:S01]  /*0d10*/  ISETP.EQ.AND P0, PT, R11, 0x8, PT ;  /* 0x000000080b00780c */ /* 0x000fe20003f02270 */
[----:B------:R-:W-:Y:S01]  /*0d20*/  @P5 IMAD.MOV.U32 R4, RZ, RZ, R15 ;  /* 0x000000ffff045224 */ /* 0x000fe200078e000f */
[----:B------:R-:W-:Y:S01]  /*0d30*/  LOP3.LUT R8, R8, 0x1f, RZ, 0xc0, !PT ;  /* 0x0000001f08087812 */ /* 0x000fe200078ec0ff */
[----:B------:R-:W-:-:S03]  /*0d40*/  @P4 IMAD.MOV.U32 R4, RZ, RZ, R16 ;  /* 0x000000ffff044224 */ /* 0x000fc600078e0010 */
[----:B------:R-:W-:-:S07]  /*0d50*/  SHF.L.W.U32.HI R17, R10, R8, R17 ;  /* 0x000000080a117219 */ /* 0x000fce0000010e11 */
[----:B------:R-:W-:-:S05]  /*0d60*/  @P0 IMAD.MOV.U32 R4, RZ, RZ, R0 ;  /* 0x000000ffff040224 */ /* 0x000fca00078e0000 */
[----:B------:R-:W-:-:S07]  /*0d70*/  SHF.L.W.U32.HI R10, R4, R8, R10 ;  /* 0x00000008040a7219 */ /* 0x000fce0000010e0a */
.L_x_23:
[----:B------:R-:W-:Y:S05]  /*0d80*/  BSYNC.RECONVERGENT B1 ;  /* 0x0000000000017941 */ /* 0x000fea0003800200 */
.L_x_22:
        /* <DEDUP_REMOVED lines=8> */
[----:B------:R-:W-:Y:S02]  /*0e10*/  LOP3.LUT R5, R0, R5, RZ, 0x3c, !PT ;  /* 0x0000000500057212 */ /* 0x000fe400078e3cff */
[----:B------:R-:W0:Y:S02]  /*0e20*/  I2F.F64.S64 R8, R12 ;  /* 0x0000000c00087312 */ /* 0x000e240000301c00 */
[----:B------:R-:W-:Y:S01]  /*0e30*/  ISETP.GE.AND P1, PT, R5, RZ, PT ;  /* 0x000000ff0500720c */ /* 0x000fe20003f26270 */
[----:B0-----:R-:W-:Y:S01]  /*0e40*/  DMUL R10, R8, UR4 ;  /* 0x00000004080a7c28 */ /* 0x001fe20008000000 */
[----:B------:R-:W-:-:S04]  /*0e50*/  SHF.R.U32.HI R8, RZ, 0x1e, R17 ;  /* 0x0000001eff087819 */ /* 0x000fc80000011611 */
[----:B------:R-:W-:-:S05]  /*0e60*/  LEA.HI R8, R0, R8, RZ, 0x1 ;  /* 0x0000000800087211 */ /* 0x000fca00078f08ff */
[----:B------:R-:W0:Y:S01]  /*0e70*/  F2F.F32.F64 R10, R10 ;  /* 0x0000000a000a7310 */ /* 0x000e220000301000 */
[----:B------:R-:W-:-:S05]  /*0e80*/  IADD3 R0, PT, PT, -R8, RZ, RZ ;  /* 0x000000ff08007210 */ /* 0x000fca0007ffe1ff */
[----:B------:R-:W-:Y:S01]  /*0e90*/  @!P0 IMAD.MOV.U32 R8, RZ, RZ, R0 ;  /* 0x000000ffff088224 */ /* 0x000fe200078e0000 */
[----:B0-----:R-:W-:-:S07]  /*0ea0*/  FSEL R0, -R10, R10, !P1 ;  /* 0x0000000a0a007208 */ /* 0x001fce0004800100 */
.L_x_20:
[----:B------:R-:W-:Y:S05]  /*0eb0*/  BSYNC.RECONVERGENT B0 ;  /* 0x0000000000007941 */ /* 0x000fea0003800200 */
.L_x_19:
[----:B------:R-:W-:Y:S01]  /*0ec0*/  FMUL R9, R0, R0 ;  /* 0x0000000000097220 */ /* 0x000fe20000400000 */
[----:B------:R-:W-:Y:S01]  /*0ed0*/  LOP3.LUT R4, R8, 0x1, RZ, 0xc0, !PT ;  /* 0x0000000108047812 */ /* 0x000fe200078ec0ff */
[----:B------:R-:W-:Y:S02]  /*0ee0*/  IMAD.MOV.U32 R10, RZ, RZ, 0x3c0885e4 ;  /* 0x3c0885e4ff0a7424 */ /* 0x000fe400078e00ff */
[----:B------:R-:W-:Y:S01]  /*0ef0*/  FFMA R6, R9, R6, -0.0013887860113754868507 ;  /* 0xbab607ed09067423 */ /* 0x000fe20000000006 */
[----:B------:R-:W-:Y:S01]  /*0f00*/  ISETP.NE.U32.AND P0, PT, R4, 0x1, PT ;  /* 0x000000010400780c */ /* 0x000fe20003f05070 */
[----:B------:R-:W-:Y:S01]  /*0f10*/  IMAD.MOV.U32 R11, RZ, RZ, 0x3e2aaaa8 ;  /* 0x3e2aaaa8ff0b7424 */ /* 0x000fe200078e00ff */
[----:B------:R-:W0:Y:S01]  /*0f20*/  LDC.64 R4, c[0x0][0x380] ;  /* 0x0000e000ff047b82 */ /* 0x000e220000000a00 */
[----:B------:R-:W-:Y:S01]  /*0f30*/  VIADD R8, R8, 0x1 ;  /* 0x0000000108087836 */ /* 0x000fe20000000000 */
[----:B------:R-:W-:Y:S01]  /*0f40*/  FSEL R6, R6, -0.00019574658654164522886, P0 ;  /* 0xb94d415306067808 */ /* 0x000fe20000000000 */
[----:B------:R-:W-:Y:S01]  /*0f50*/  IMAD R3, R2, UR10, R3 ;  /* 0x0000000a02037c24 */ /* 0x000fe2000f8e0203 */
[----:B------:R-:W-:-:S02]  /*0f60*/  FSEL R10, R10, 0.041666727513074874878, !P0 ;  /* 0x3d2aaabb0a0a7808 */ /* 0x000fc40004000000 */
[----:B------:R-:W-:Y:S02]  /*0f70*/  FSEL R11, -R11, -0.4999999701976776123, !P0 ;  /* 0xbeffffff0b0b7808 */ /* 0x000fe40004000100 */
[----:B------:R-:W-:Y:S01]  /*0f80*/  LOP3.LUT P1, RZ, R8, 0x2, RZ, 0xc0, !PT ;  /* 0x0000000208ff7812 */ /* 0x000fe2000782c0ff */
[----:B------:R-:W-:Y:S01]  /*0f90*/  FFMA R6, R9, R6, R10 ;  /* 0x0000000609067223 */ /* 0x000fe2000000000a */
[----:B------:R-:W-:-:S03]  /*0fa0*/  FSEL R0, R0, 1, !P0 ;  /* 0x3f80000000007808 */ /* 0x000fc60004000000 */
[C---:B------:R-:W-:Y:S02]  /*0fb0*/  FFMA R6, R9.reuse, R6, R11 ;  /* 0x0000000609067223 */ /* 0x040fe4000000000b */
[----:B------:R-:W-:-:S04]  /*0fc0*/  FFMA R9, R9, R0, RZ ;  /* 0x0000000009097223 */ /* 0x000fc800000000ff */
[----:B------:R-:W-:-:S04]  /*0fd0*/  FFMA R0, R9, R6, R0 ;  /* 0x0000000609007223 */ /* 0x000fc80000000000 */
[----:B------:R-:W-:Y:S01]  /*0fe0*/  @P1 FADD R0, RZ, -R0 ;  /* 0x80000000ff001221 */ /* 0x000fe20000000000 */
[----:B0-----:R-:W-:-:S04]  /*0ff0*/  IMAD.WIDE R4, R3, 0x4, R4 ;  /* 0x0000000403047825 */ /* 0x001fc800078e0204 */
[----:B------:R-:W-:-:S05]  /*1000*/  FMUL R7, R7, R0 ;  /* 0x0000000007077220 */ /* 0x000fca0000400000 */
[----:B------:R-:W-:Y:S01]  /*1010*/  STG.E desc[UR6][R4.64], R7 ;  /* 0x0000000704007986 */ /* 0x000fe2000c101906 */
[----:B------:R-:W-:Y:S05]  /*1020*/  EXIT ;  /* 0x000000000000794d */ /* 0x000fea0003800000 */
.L_x_24:
        /* <DEDUP_REMOVED lines=13> */
.L_x_27:


//--------------------- .nv.global.init           --------------------------
	.section	.nv.global.init,"aw",@progbits
	.align	4
.nv.global.init:
	.type		__cudart_i2opi_f,@object
	.size		__cudart_i2opi_f,(.L_0 - __cudart_i2opi_f)
__cudart_i2opi_f:
        /*0000*/ 	.byte	0x41, 0x90, 0x43, 0x3c, 0x99, 0x95, 0x62, 0xdb, 0xc0, 0xdd, 0x34, 0xf5, 0xd1, 0x57, 0x27, 0xfc
        /*0010*/ 	.byte	0x29, 0x15, 0x44, 0x4e, 0x6e, 0x83, 0xf9, 0xa2
.L_0:


//--------------------- .nv.shared.reserved.0     --------------------------
	.section	.nv.shared.reserved.0,"aw",@nobits
	.weak		__nv_reservedSMEM_offset_0_alias
	.size		__nv_reservedSMEM_offset_0_alias, 0, 64
	.other		__nv_reservedSMEM_offset_0_alias,@"STO_CUDA_RESERVED_SHARED STV_DEFAULT"
__nv_reservedSMEM_offset_0_alias:
	.zero		0
	.zero		64


//--------------------- .nv.constant0._Z25computePartialDerivativeXPfS_iif --------------------------
	.section	.nv.constant0._Z25computePartialDerivativeXPfS_iif,"a",@progbits
	.sectionflags	@""
	.align	4
.nv.constant0._Z25computePartialDerivativeXPfS_iif:
	.zero		924


//--------------------- .nv.constant0._Z15initializeArrayPfii --------------------------
	.section	.nv.constant0._Z15initializeArrayPfii,"a",@progbits
	.sectionflags	@""
	.align	4
.nv.constant0._Z15initializeArrayPfii:
	.zero		912


//--------------------- SYMBOLS --------------------------

	.type		.nv.reservedSmem.offset0,@object
	.size		.nv.reservedSmem.offset0,0x4
